	.target	sm_100a

	.elftype	@"ET_EXEC"


//--------------------- .note.nv.tkinfo           --------------------------
	.section	.note.nv.tkinfo,"",@"SHT_NOTE"
	.sectionflags	@"SHF_NOTE_NV_TKINFO"
	.tkinfo
        /*0018*/ 	.word	0x00000081
        /*0030*/ 	.string	""
        /*0030*/ 	.string	"ptxas-blackwell"
        /*0030*/ 	.string	"Cuda compilation tools, release 12.9, V12.9.86"
        /*0030*/ 	.string	"Build cuda_12.9.r12.9/compiler.36037853_0"
        /*0030*/ 	.string	"-v  -suppress-debug-info  -lineinfo  -arch sm_100a "



//--------------------- .note.nv.cuver            --------------------------
	.section	.note.nv.cuver,"",@"SHT_NOTE"
	.sectionflags	@"SHF_NOTE_NV_CUVER"
        /*0018*/ 	.short	0x0001
        /*001a*/ 	.short	0x0064
        /*001c*/ 	.short	0x0001
        /*001e*/ 	.short	0x0000
        /*0020*/ 	.short	0x0001
        /*0022*/ 	.short	0x0000


//--------------------- .nv.info                  --------------------------
	.section	.nv.info,"",@"SHT_CUDA_INFO"
	.align	4


	//----- nvinfo : EIATTR_REGCOUNT
	.align		4
        /*0000*/ 	.byte	0x04, 0x2f
        /*0002*/ 	.short	(.L_4 - .L_3)
	.align		4
.L_3:
        /*0004*/ 	.word	index@(gluon_tcgen05)
        /*0008*/ 	.word	0x00000047


	//----- nvinfo : EIATTR_FRAME_SIZE
	.align		4
.L_4:
        /*000c*/ 	.byte	0x04, 0x11
        /*000e*/ 	.short	(.L_6 - .L_5)
	.align		4
.L_5:
        /*0010*/ 	.word	index@($__internal_2_$__cuda_sm10x_tcgen05_guardrail_trap_unallocated_columns_being_dealloced)
        /*0014*/ 	.word	0x00000000


	//----- nvinfo : EIATTR_FRAME_SIZE
	.align		4
.L_6:
        /*0018*/ 	.byte	0x04, 0x11
        /*001a*/ 	.short	(.L_8 - .L_7)
	.align		4
.L_7:
        /*001c*/ 	.word	index@($__internal_1_$__cuda_sm10x_tcgen05_guardrail_trap_phase_invalid_during_alloc)
        /*0020*/ 	.word	0x00000000


	//----- nvinfo : EIATTR_FRAME_SIZE
	.align		4
.L_8:
        /*0024*/ 	.byte	0x04, 0x11
        /*0026*/ 	.short	(.L_10 - .L_9)
	.align		4
.L_9:
        /*0028*/ 	.word	index@($__internal_0_$__cuda_sm10x_tcgen05_guardrail_trap_col_being_dealloced_not_returned_by_alloc)
        /*002c*/ 	.word	0x00000000


	//----- nvinfo : EIATTR_FRAME_SIZE
	.align		4
.L_10:
        /*0030*/ 	.byte	0x04, 0x11
        /*0032*/ 	.short	(.L_12 - .L_11)
	.align		4
.L_11:
        /*0034*/ 	.word	index@(gluon_tcgen05)
        /*0038*/ 	.word	0x00000000


	//----- nvinfo : EIATTR_MIN_STACK_SIZE
	.align		4
.L_12:
        /*003c*/ 	.byte	0x04, 0x12
        /*003e*/ 	.short	(.L_14 - .L_13)
	.align		4
.L_13:
        /*0040*/ 	.word	index@(gluon_tcgen05)
        /*0044*/ 	.word	0x00000000
.L_14:


//--------------------- .nv.info.gluon_tcgen05    --------------------------
	.section	.nv.info.gluon_tcgen05,"",@"SHT_CUDA_INFO"
	.sectionflags	@""
	.align	4


	//----- nvinfo : EIATTR_CUDA_API_VERSION
	.align		4
        /*0000*/ 	.byte	0x04, 0x37
        /*0002*/ 	.short	(.L_16 - .L_15)
.L_15:
        /*0004*/ 	.word	0x00000081


	//----- nvinfo : EIATTR_KPARAM_INFO
	.align		4
.L_16:
        /*0008*/ 	.byte	0x04, 0x17
        /*000a*/ 	.short	(.L_18 - .L_17)
.L_17:
        /*000c*/ 	.word	0x00000000
        /*0010*/ 	.short	0x000a
        /*0012*/ 	.short	0x0048
        /*0014*/ 	.byte	0x00, 0xf4, 0x21, 0x00


	//----- nvinfo : EIATTR_KPARAM_INFO
	.align		4
.L_18:
        /*0018*/ 	.byte	0x04, 0x17
        /*001a*/ 	.short	(.L_20 - .L_19)
.L_19:
        /*001c*/ 	.word	0x00000000
        /*0020*/ 	.short	0x0009
        /*0022*/ 	.short	0x0040
        /*0024*/ 	.byte	0x00, 0xf4, 0x21, 0x00


	//----- nvinfo : EIATTR_KPARAM_INFO
	.align		4
.L_20:
        /*0028*/ 	.byte	0x04, 0x17
        /*002a*/ 	.short	(.L_22 - .L_21)
.L_21:
        /*002c*/ 	.word	0x00000000
        /*0030*/ 	.short	0x0008
        /*0032*/ 	.short	0x0038
        /*0034*/ 	.byte	0x00, 0xf0, 0x21, 0x00


	//----- nvinfo : EIATTR_KPARAM_INFO
	.align		4
.L_22:
        /*0038*/ 	.byte	0x04, 0x17
        /*003a*/ 	.short	(.L_24 - .L_23)
.L_23:
        /*003c*/ 	.word	0x00000000
        /*0040*/ 	.short	0x0007
        /*0042*/ 	.short	0x0030
        /*0044*/ 	.byte	0x00, 0xf0, 0x21, 0x00


	//----- nvinfo : EIATTR_KPARAM_INFO
	.align		4
.L_24:
        /*0048*/ 	.byte	0x04, 0x17
        /*004a*/ 	.short	(.L_26 - .L_25)
.L_25:
        /*004c*/ 	.word	0x00000000
        /*0050*/ 	.short	0x0006
        /*0052*/ 	.short	0x0028
        /*0054*/ 	.byte	0x00, 0xf0, 0x21, 0x00


	//----- nvinfo : EIATTR_KPARAM_INFO
	.align		4
.L_26:
        /*0058*/ 	.byte	0x04, 0x17
        /*005a*/ 	.short	(.L_28 - .L_27)
.L_27:
        /*005c*/ 	.word	0x00000000
        /*0060*/ 	.short	0x0005
        /*0062*/ 	.short	0x0020
        /*0064*/ 	.byte	0x00, 0xf0, 0x11, 0x00


	//----- nvinfo : EIATTR_KPARAM_INFO
	.align		4
.L_28:
        /*0068*/ 	.byte	0x04, 0x17
        /*006a*/ 	.short	(.L_30 - .L_29)
.L_29:
        /*006c*/ 	.word	0x00000000
        /*0070*/ 	.short	0x0004
        /*0072*/ 	.short	0x001c
        /*0074*/ 	.byte	0x00, 0xf0, 0x11, 0x00


	//----- nvinfo : EIATTR_KPARAM_INFO
	.align		4
.L_30:
        /*0078*/ 	.byte	0x04, 0x17
        /*007a*/ 	.short	(.L_32 - .L_31)
.L_31:
        /*007c*/ 	.word	0x00000000
        /*0080*/ 	.short	0x0003
        /*0082*/ 	.short	0x0018
        /*0084*/ 	.byte	0x00, 0xf0, 0x11, 0x00


	//----- nvinfo : EIATTR_KPARAM_INFO
	.align		4
.L_32:
        /*0088*/ 	.byte	0x04, 0x17
        /*008a*/ 	.short	(.L_34 - .L_33)
.L_33:
        /*008c*/ 	.word	0x00000000
        /*0090*/ 	.short	0x0002
        /*0092*/ 	.short	0x0010
        /*0094*/ 	.byte	0x00, 0xf4, 0x21, 0x00


	//----- nvinfo : EIATTR_KPARAM_INFO
	.align		4
.L_34:
        /*0098*/ 	.byte	0x04, 0x17
        /*009a*/ 	.short	(.L_36 - .L_35)
.L_35:
        /*009c*/ 	.word	0x00000000
        /*00a0*/ 	.short	0x0001
        /*00a2*/ 	.short	0x0008
        /*00a4*/ 	.byte	0x00, 0xf4, 0x21, 0x00


	//----- nvinfo : EIATTR_KPARAM_INFO
	.align		4
.L_36:
        /*00a8*/ 	.byte	0x04, 0x17
        /*00aa*/ 	.short	(.L_38 - .L_37)
.L_37:
        /*00ac*/ 	.word	0x00000000
        /*00b0*/ 	.short	0x0000
        /*00b2*/ 	.short	0x0000
        /*00b4*/ 	.byte	0x00, 0xf4, 0x21, 0x00


	//----- nvinfo : EIATTR_AT_ENTRY_FRAGMENTS
	.align		4
.L_38:
        /*00b8*/ 	.byte	0x04, 0x4f
        /*00ba*/ 	.short	(.L_40 - .L_39)


	//   ....[0]....
.L_39:
        /*00bc*/ 	.word	0x00000004


	//----- nvinfo : EIATTR_RESERVED_SMEM_USED
	.align		4
.L_40:
        /*00c0*/ 	.byte	0x01, 0x41
	.zero		2


	//----- nvinfo : EIATTR_SPARSE_MMA_MASK
	.align		4
        /*00c4*/ 	.byte	0x03, 0x50
        /*00c6*/ 	.short	0x0000


	//----- nvinfo : EIATTR_TCGEN05_1CTA_USED
	.align		4
        /*00c8*/ 	.byte	0x01, 0x51
	.zero		2


	//----- nvinfo : EIATTR_MAXREG_COUNT
	.align		4
        /*00cc*/ 	.byte	0x03, 0x1b
        /*00ce*/ 	.short	0x00ff


	//----- nvinfo : EIATTR_NUM_BARRIERS
	.align		4
        /*00d0*/ 	.byte	0x02, 0x4c
        /*00d2*/ 	.byte	0x01
	.zero		1


	//----- nvinfo : EIATTR_INT_WARP_WIDE_INSTR_OFFSETS
	.align		4
        /*00d4*/ 	.byte	0x04, 0x31
        /*00d6*/ 	.short	(.L_42 - .L_41)


	//   ....[0]....
.L_41:
        /*00d8*/ 	.word	0x00001720


	//   ....[1]....
        /*00dc*/ 	.word	0x00001740


	//   ....[2]....
        /*00e0*/ 	.word	0x000017c0


	//   ....[3]....
        /*00e4*/ 	.word	0x00001bb0


	//   ....[4]....
        /*00e8*/ 	.word	0x00001bc0


	//   ....[5]....
        /*00ec*/ 	.word	0x00001c20


	//   ....[6]....
        /*00f0*/ 	.word	0x00001c30


	//   ....[7]....
        /*00f4*/ 	.word	0x00001e90


	//   ....[8]....
        /*00f8*/ 	.word	0x00001ea0


	//   ....[9]....
        /*00fc*/ 	.word	0x00002030


	//   ....[10]....
        /*0100*/ 	.word	0x00002060


	//   ....[11]....
        /*0104*/ 	.word	0x00002080


	//   ....[12]....
        /*0108*/ 	.word	0x000020c0


	//   ....[13]....
        /*010c*/ 	.word	0x000022f0


	//   ....[14]....
        /*0110*/ 	.word	0x00002300


	//   ....[15]....
        /*0114*/ 	.word	0x000026d0


	//   ....[16]....
        /*0118*/ 	.word	0x000026e0


	//   ....[17]....
        /*011c*/ 	.word	0x00002bd0


	//   ....[18]....
        /*0120*/ 	.word	0x00002c20


	//----- nvinfo : EIATTR_COOP_GROUP_MASK_REGIDS
	.align		4
.L_42:
        /*0124*/ 	.byte	0x04, 0x29
        /*0126*/ 	.short	(.L_44 - .L_43)


	//   ....[0]....
.L_43:
        /*0128*/ 	.word	0xffffffff


	//   ....[1]....
        /*012c*/ 	.word	0xffffffff


	//   ....[2]....
        /*0130*/ 	.word	0xffffffff


	//   ....[3]....
        /*0134*/ 	.word	0xffffffff


	//   ....[4]....
        /*0138*/ 	.word	0xffffffff


	//   ....[5]....
        /*013c*/ 	.word	0xffffffff


	//   ....[6]....
        /*0140*/ 	.word	0xffffffff


	//   ....[7]....
        /*0144*/ 	.word	0xffffffff


	//   ....[8]....
        /*0148*/ 	.word	0xffffffff


	//   ....[9]....
        /*014c*/ 	.word	0xffffffff


	//----- nvinfo : EIATTR_COOP_GROUP_INSTR_OFFSETS
	.align		4
.L_44:
        /*0150*/ 	.byte	0x04, 0x28
        /*0152*/ 	.short	(.L_46 - .L_45)


	//   ....[0]....
.L_45:
        /*0154*/ 	.word	0x00000050


	//   ....[1]....
        /*0158*/ 	.word	0x00000310


	//   ....[2]....
        /*015c*/ 	.word	0x00000500


	//   ....[3]....
        /*0160*/ 	.word	0x000009c0


	//   ....[4]....
        /*0164*/ 	.word	0x00000b00


	//   ....[5]....
        /*0168*/ 	.word	0x00000fb0


	//   ....[6]....
        /*016c*/ 	.word	0x000010f0


	//   ....[7]....
        /*0170*/ 	.word	0x000015e0


	//   ....[8]....
        /*0174*/ 	.word	0x00002a60


	//   ....[9]....
        /*0178*/ 	.word	0x00002cd0


	//----- nvinfo : EIATTR_VRC_CTA_INIT_COUNT
	.align		4
.L_46:
        /*017c*/ 	.byte	0x02, 0x4a
        /*017e*/ 	.byte	0x80
	.zero		1


	//----- nvinfo : EIATTR_MBARRIER_INSTR_OFFSETS
	.align		4
        /*0180*/ 	.byte	0x04, 0x39
        /*0182*/ 	.short	(.L_48 - .L_47)


	//   ....[0]....
.L_47:
        /*0184*/ 	.word	0x000017e0
        /*0188*/ 	.word	0x000000ff
        /*018c*/ 	.word	0x0000c000
        /*0190*/ 	.short	0x0100
        /*0192*/ 	.byte	0x0c
	.zero		1


	//   ....[1]....
        /*0194*/ 	.word	0x000017f0
        /*0198*/ 	.word	0x000000ff
        /*019c*/ 	.word	0x0000c020
        /*01a0*/ 	.short	0x0100
        /*01a2*/ 	.byte	0x0c
	.zero		1


	//   ....[2]....
        /*01a4*/ 	.word	0x000018a0
        /*01a8*/ 	.word	0x000000ff
        /*01ac*/ 	.word	0x0000c008
        /*01b0*/ 	.short	0x0100
        /*01b2*/ 	.byte	0x0c
	.zero		1


	//   ....[3]....
        /*01b4*/ 	.word	0x000018b0
        /*01b8*/ 	.word	0x000000ff
        /*01bc*/ 	.word	0x0000c028
        /*01c0*/ 	.short	0x0100
        /*01c2*/ 	.byte	0x0c
	.zero		1


	//   ....[4]....
        /*01c4*/ 	.word	0x00001990
        /*01c8*/ 	.word	0x000000ff
        /*01cc*/ 	.word	0x0000c010
        /*01d0*/ 	.short	0x0100
        /*01d2*/ 	.byte	0x0c
	.zero		1


	//   ....[5]....
        /*01d4*/ 	.word	0x000019a0
        /*01d8*/ 	.word	0x000000ff
        /*01dc*/ 	.word	0x0000c030
        /*01e0*/ 	.short	0x0100
        /*01e2*/ 	.byte	0x0c
	.zero		1


	//   ....[6]....
        /*01e4*/ 	.word	0x00001ab0
        /*01e8*/ 	.word	0x000000ff
        /*01ec*/ 	.word	0x0000c018
        /*01f0*/ 	.short	0x0100
        /*01f2*/ 	.byte	0x0c
	.zero		1


	//   ....[7]....
        /*01f4*/ 	.word	0x00001ac0
        /*01f8*/ 	.word	0x000000ff
        /*01fc*/ 	.word	0x0000c038
        /*0200*/ 	.short	0x0100
        /*0202*/ 	.byte	0x0c
	.zero		1


	//   ....[8]....
        /*0204*/ 	.word	0x00001cc0
        /*0208*/ 	.word	0x000000ff
        /*020c*/ 	.word	0x0000c000
        /*0210*/ 	.short	0x010a
        /*0212*/ 	.byte	0x0c
	.zero		1


	//   ....[9]....
        /*0214*/ 	.word	0x00001ef0
        /*0218*/ 	.word	0x000000ff
        /*021c*/ 	.word	0x0000c020
        /*0220*/ 	.short	0x010a
        /*0222*/ 	.byte	0x0c
	.zero		1


	//   ....[10]....
        /*0224*/ 	.word	0x00002140
        /*0228*/ 	.word	0x000000ff
        /*022c*/ 	.word	0x0000c000
        /*0230*/ 	.short	0x010a
        /*0232*/ 	.byte	0x12
	.zero		1


	//   ....[11]....
        /*0234*/ 	.word	0x00002340
        /*0238*/ 	.word	0x000000ff
        /*023c*/ 	.word	0x0000c020
        /*0240*/ 	.short	0x010a
        /*0242*/ 	.byte	0x12
	.zero		1


	//   ....[12]....
        /*0244*/ 	.word	0x00002410
        /*0248*/ 	.word	0x000000ff
        /*024c*/ 	.word	0x0000c000
        /*0250*/ 	.short	0x0108
        /*0252*/ 	.byte	0x0c
	.zero		1


	//   ....[13]....
        /*0254*/ 	.word	0x00002420
        /*0258*/ 	.word	0x000000ff
        /*025c*/ 	.word	0x0000c020
        /*0260*/ 	.short	0x0108
        /*0262*/ 	.byte	0x0c
	.zero		1


	//   ....[14]....
        /*0264*/ 	.word	0x00002470
        /*0268*/ 	.word	0x000000ff
        /*026c*/ 	.word	0x0000c008
        /*0270*/ 	.short	0x0108
        /*0272*/ 	.byte	0x0c
	.zero		1


	//   ....[15]....
        /*0274*/ 	.word	0x00002480
        /*0278*/ 	.word	0x000000ff
        /*027c*/ 	.word	0x0000c028
        /*0280*/ 	.short	0x0108
        /*0282*/ 	.byte	0x0c
	.zero		1


	//   ....[16]....
        /*0284*/ 	.word	0x000024d0
        /*0288*/ 	.word	0x000000ff
        /*028c*/ 	.word	0x0000c010
        /*0290*/ 	.short	0x0108
        /*0292*/ 	.byte	0x0c
	.zero		1


	//   ....[17]....
        /*0294*/ 	.word	0x000024e0
        /*0298*/ 	.word	0x000000ff
        /*029c*/ 	.word	0x0000c030
        /*02a0*/ 	.short	0x0108
        /*02a2*/ 	.byte	0x0c
	.zero		1


	//   ....[18]....
        /*02a4*/ 	.word	0x00002530
        /*02a8*/ 	.word	0x000000ff
        /*02ac*/ 	.word	0x0000c018
        /*02b0*/ 	.short	0x0108
        /*02b2*/ 	.byte	0x0c
	.zero		1


	//   ....[19]....
        /*02b4*/ 	.word	0x00002540
        /*02b8*/ 	.word	0x000000ff
        /*02bc*/ 	.word	0x0000c038
        /*02c0*/ 	.short	0x0108
        /*02c2*/ 	.byte	0x0c
	.zero		1


	//   ....[20]....
        /*02c4*/ 	.word	0x00002cf0
        /*02c8*/ 	.word	0x000000ff
        /*02cc*/ 	.word	0x0000c000
        /*02d0*/ 	.short	0x010a
        /*02d2*/ 	.byte	0x0c
	.zero		1


	//   ....[21]....
        /*02d4*/ 	.word	0x00002d20
        /*02d8*/ 	.word	0x000000ff
        /*02dc*/ 	.word	0x0000c020
        /*02e0*/ 	.short	0x010a
        /*02e2*/ 	.byte	0x0c
	.zero		1


	//   ....[22]....
        /*02e4*/ 	.word	0x00002d50
        /*02e8*/ 	.word	0x000000ff
        /*02ec*/ 	.word	0x0000c000
        /*02f0*/ 	.short	0x010a
        /*02f2*/ 	.byte	0x12
	.zero		1


	//   ....[23]....
        /*02f4*/ 	.word	0x00002d80
        /*02f8*/ 	.word	0x000000ff
        /*02fc*/ 	.word	0x0000c020
        /*0300*/ 	.short	0x010a
        /*0302*/ 	.byte	0x12
	.zero		1


	//----- nvinfo : EIATTR_NUM_MBARRIERS
	.align		4
.L_48:
        /*0304*/ 	.byte	0x03, 0x38
        /*0306*/ 	.short	0x0008


	//----- nvinfo : EIATTR_EXIT_INSTR_OFFSETS
	.align		4
        /*0308*/ 	.byte	0x04, 0x1c
        /*030a*/ 	.short	(.L_50 - .L_49)


	//   ....[0]....
.L_49:
        /*030c*/ 	.word	0x00002ce0


	//----- nvinfo : EIATTR_REQNTID
	.align		4
.L_50:
        /*0310*/ 	.byte	0x04, 0x10
        /*0312*/ 	.short	(.L_52 - .L_51)
.L_51:
        /*0314*/ 	.word	0x00000080
        /*0318*/ 	.word	0x00000001
        /*031c*/ 	.word	0x00000001


	//----- nvinfo : EIATTR_CRS_STACK_SIZE
	.align		4
.L_52:
        /*0320*/ 	.byte	0x04, 0x1e
        /*0322*/ 	.short	(.L_54 - .L_53)
.L_53:
        /*0324*/ 	.word	0x00000000


	//----- nvinfo : EIATTR_CBANK_PARAM_SIZE
	.align		4
.L_54:
        /*0328*/ 	.byte	0x03, 0x19
        /*032a*/ 	.short	0x0050


	//----- nvinfo : EIATTR_PARAM_CBANK
	.align		4
        /*032c*/ 	.byte	0x04, 0x0a
        /*032e*/ 	.short	(.L_56 - .L_55)
	.align		4
.L_55:
        /*0330*/ 	.word	index@(.nv.constant0.gluon_tcgen05)
        /*0334*/ 	.short	0x0380
        /*0336*/ 	.short	0x0050


	//----- nvinfo : EIATTR_SW_WAR
	.align		4
.L_56:
        /*0338*/ 	.byte	0x04, 0x36
        /*033a*/ 	.short	(.L_58 - .L_57)
.L_57:
        /*033c*/ 	.word	0x00000008
.L_58:


//--------------------- .nv.compat                --------------------------
	.section	.nv.compat,"",@"SHT_CUDA_COMPAT_INFO"
	.align	4
        /*0000*/ 	.byte	0x02, 0x02, 0x02, 0x00, 0x02, 0x05, 0x05, 0x00, 0x02, 0x03, 0x03, 0x00, 0x02, 0x06, 0x01, 0x00


//--------------------- .nv.callgraph             --------------------------
	.section	.nv.callgraph,"",@"SHT_CUDA_CALLGRAPH"
	.align	4
	.sectionentsize	8
	.align		4
        /*0000*/ 	.word	0x00000000
	.align		4
        /*0004*/ 	.word	0xffffffff
	.align		4
        /*0008*/ 	.word	0x00000000
	.align		4
        /*000c*/ 	.word	0xfffffffe
	.align		4
        /*0010*/ 	.word	0x00000000
	.align		4
        /*0014*/ 	.word	0xfffffffd
	.align		4
        /*0018*/ 	.word	0x00000000
	.align		4
        /*001c*/ 	.word	0xfffffffc


//--------------------- .text.gluon_tcgen05       --------------------------
	.section	.text.gluon_tcgen05,"ax",@progbits
	.align	128
        .global         gluon_tcgen05
        .type           gluon_tcgen05,@function
        .size           gluon_tcgen05,(.L_x_85 - gluon_tcgen05)
        .other          gluon_tcgen05,@"STO_CUDA_ENTRY STV_DEFAULT"
gluon_tcgen05:
.text.gluon_tcgen05:
[----:B------:R-:W1:Y:S01]  /*0000*/  LDC R1, c[0x0][0x37c] ;  /* 0x0000df00ff017b82 */ /* 0x000e620000000800 */
[----:B------:R-:W2:Y:S02]  /*0010*/  S2R R0, SR_TID.X ;  /* 0x0000000000007919 */ /* 0x000ea40000002100 */
[----:B--2---:R-:W-:-:S13]  /*0020*/  ISETP.GE.U32.AND P2, PT, R0, 0x20, PT ;  /* 0x000000200000780c */ /* 0x004fda0003f46070 */
[----:B------:R-:W-:Y:S05]  /*0030*/  @P2 BRA `(.L_x_0) ;  /* 0x0000000000b82947 */ /* 0x000fea0003800000 */
[----:B------:R-:W2:Y:S01]  /*0040*/  S2UR UR6, SR_CgaCtaId ;  /* 0x00000000000679c3 */ /* 0x000ea20000008800 */
[----:B------:R-:W-:Y:S01]  /*0050*/  NOP ;  /* 0x0000000000007918 */ /* 0x000fe20000000000 */
[----:B------:R-:W-:Y:S02]  /*0060*/  UMOV UR4, 0x40 ;  /* 0x0000004000047882 */ /* 0x000fe40000000000 */
[----:B--2---:R-:W-:-:S09]  /*0070*/  ULEA UR4, UR6, UR4, 0x18 ;  /* 0x0000000406047291 */ /* 0x004fd2000f8ec0ff */
[----:B------:R-:W2:Y:S01]  /*0080*/  LDS.U8 R2, [UR4] ;  /* 0x00000004ff027984 */ /* 0x000ea20008000000 */
[----:B------:R-:W-:Y:S02]  /*0090*/  UMOV UR4, 0x400 ;  /* 0x0000040000047882 */ /* 0x000fe40000000000 */
[----:B------:R-:W-:Y:S01]  /*00a0*/  ULEA UR4, UR6, UR4, 0x18 ;  /* 0x0000000406047291 */ /* 0x000fe2000f8ec0ff */
[----:B--2---:R-:W-:-:S13]  /*00b0*/  ISETP.NE.AND P0, PT, R2, RZ, PT ;  /* 0x000000ff0200720c */ /* 0x004fda0003f05270 */
[----:B------:R-:W-:Y:S05]  /*00c0*/  @P0 BRA `(.L_x_1) ;  /* 0x00000000007c0947 */ /* 0x000fea0003800000 */
[----:B------:R-:W-:-:S13]  /*00d0*/  ELECT P0, URZ, PT ;  /* 0x0000000000ff782f */ /* 0x000fda0003800000 */
[----:B------:R-:W-:Y:S05]  /*00e0*/  @!P0 BRA `(.L_x_2) ;  /* 0x0000000000848947 */ /* 0x000fea0003800000 */
[----:B------:R-:W-:Y:S01]  /*00f0*/  UMOV UR5, 0x4 ;  /* 0x0000000400057882 */ /* 0x000fe20000000000 */
[----:B------:R-:W-:Y:S02]  /*0100*/  IMAD.MOV.U32 R5, RZ, RZ, 0x1 ;  /* 0x00000001ff057424 */ /* 0x000fe400078e00ff */
[----:B------:R-:W-:Y:S02]  /*0110*/  IMAD.MOV.U32 R3, RZ, RZ, 0xf ;  /* 0x0000000fff037424 */ /* 0x000fe400078e00ff */
[----:B------:R-:W-:Y:S04]  /*0120*/  DEPBAR.LE SB2, 0x36 ;  /* 0x0000ad800000791a */ /* 0x000fe80000000000 */
[----:B------:R-:W2:Y:S02]  /*0130*/  UTCATOMSWS.FIND_AND_SET.ALIGN UP0, UR5, UR5 ;  /* 0x00000005000575e3 */ /* 0x000ea40008000800 */
[----:B--2---:R-:W-:-:S04]  /*0140*/  PLOP3.LUT P0, PT, PT, PT, UP0, 0x80, 0x8 ;  /* 0x000000000008781c */ /* 0x004fc80003f0f008 */
[----:B------:R-:W-:-:S04]  /*0150*/  SEL R2, RZ, 0xffffffff, !P0 ;  /* 0xffffffffff027807 */ /* 0x000fc80004000000 */
[----:B------:R-:W-:Y:S01]  /*0160*/  ISETP.NE.AND P0, PT, R2, RZ, PT ;  /* 0x000000ff0200720c */ /* 0x000fe20003f05270 */
[----:B------:R-:W-:-:S12]  /*0170*/  IMAD.U32 R2, RZ, RZ, UR5 ;  /* 0x00000005ff027e24 */ /* 0x000fd8000f8e00ff */
[----:B------:R-:W-:Y:S05]  /*0180*/  @P0 BRA `(.L_x_3) ;  /* 0x0000000000240947 */ /* 0x000fea0003800000 */
.L_x_4:
[----:B------:R-:W-:Y:S05]  /*0190*/  NANOSLEEP 0x64 ;  /* 0x000000640000795d */ /* 0x000fea0003800000 */
[----:B------:R-:W-:-:S05]  /*01a0*/  UMOV UR5, 0x4 ;  /* 0x0000000400057882 */ /* 0x000fca0000000000 */
[----:B------:R-:W-:Y:S04]  /*01b0*/  DEPBAR.LE SB2, 0x36 ;  /* 0x0000ad800000791a */ /* 0x000fe80000000000 */
[----:B------:R-:W2:Y:S02]  /*01c0*/  UTCATOMSWS.FIND_AND_SET.ALIGN UP0, UR5, UR5 ;  /* 0x00000005000575e3 */ /* 0x000ea40008000800 */
[----:B--2---:R-:W-:-:S04]  /*01d0*/  PLOP3.LUT P0, PT, PT, PT, UP0, 0x80, 0x8 ;  /* 0x000000000008781c */ /* 0x004fc80003f0f008 */
[----:B------:R-:W-:-:S04]  /*01e0*/  SEL R2, RZ, 0xffffffff, !P0 ;  /* 0xffffffffff027807 */ /* 0x000fc80004000000 */
[----:B------:R-:W-:Y:S01]  /*01f0*/  ISETP.NE.AND P0, PT, R2, RZ, PT ;  /* 0x000000ff0200720c */ /* 0x000fe20003f05270 */
[----:B------:R-:W-:-:S12]  /*0200*/  IMAD.U32 R2, RZ, RZ, UR5 ;  /* 0x00000005ff027e24 */ /* 0x000fd8000f8e00ff */
[----:B------:R-:W-:Y:S05]  /*0210*/  @!P0 BRA `(.L_x_4) ;  /* 0xfffffffc00dc8947 */ /* 0x000fea000383ffff */
.L_x_3:
[C---:B------:R-:W-:Y:S01]  /*0220*/  VIADD R4, R2.reuse, 0x10 ;  /* 0x0000001002047836 */ /* 0x040fe20000000000 */
[----:B------:R-:W-:Y:S01]  /*0230*/  UMOV UR5, 0x50 ;  /* 0x0000005000057882 */ /* 0x000fe20000000000 */
[----:B------:R-:W-:Y:S01]  /*0240*/  SHF.L.U32 R3, R3, R2, RZ ;  /* 0x0000000203037219 */ /* 0x000fe200000006ff */
[----:B------:R-:W-:Y:S01]  /*0250*/  ULEA UR5, UR6, UR5, 0x18 ;  /* 0x0000000506057291 */ /* 0x000fe2000f8ec0ff */
[----:B------:R-:W-:Y:S01]  /*0260*/  IMAD.SHL.U32 R2, R2, 0x20, RZ ;  /* 0x0000002002027824 */ /* 0x000fe200078e00ff */
[----:B------:R-:W-:-:S04]  /*0270*/  SHF.L.U32 R4, R5, R4, RZ ;  /* 0x0000000405047219 */ /* 0x000fc800000006ff */
[----:B------:R-:W-:-:S05]  /*0280*/  LOP3.LUT R3, R4, R3, RZ, 0xfc, !PT ;  /* 0x0000000304037212 */ /* 0x000fca00078efcff */
[----:B------:R2:W-:Y:S04]  /*0290*/  ATOMS.OR RZ, [UR5], R3 ;  /* 0x00000003ffff798c */ /* 0x0005e8000b000005 */
[----:B------:R2:W-:Y:S01]  /*02a0*/  STS [UR4], R2 ;  /* 0x00000002ff007988 */ /* 0x0005e20008000804 */
[----:B------:R-:W-:Y:S05]  /*02b0*/  BRA `(.L_x_2) ;  /* 0x0000000000107947 */ /* 0x000fea0003800000 */
.L_x_1:
[----:B------:R-:W-:Y:S01]  /*02c0*/  IMAD.MOV.U32 R3, RZ, RZ, -0x1 ;  /* 0xffffffffff037424 */ /* 0x000fe200078e00ff */
[----:B------:R-:W-:-:S04]  /*02d0*/  MOV R2, 0x300 ;  /* 0x0000030000027802 */ /* 0x000fc80000000f00 */
[----:B------:R2:W-:Y:S03]  /*02e0*/  STS [UR4], R3 ;  /* 0x00000003ff007988 */ /* 0x0005e60008000804 */
[----:B-12---:R-:W-:Y:S05]  /*02f0*/  CALL.REL.NOINC `($__internal_1_$__cuda_sm10x_tcgen05_guardrail_trap_phase_invalid_during_alloc) ;  /* 0x0000002800b87944 */ /* 0x006fea0003c00000 */
.L_x_2:
[----:B------:R-:W-:Y:S05]  /*0300*/  WARPSYNC.ALL ;  /* 0x0000000000007948 */ /* 0x000fea0003800000 */
[----:B------:R-:W-:Y:S01]  /*0310*/  NOP ;  /* 0x0000000000007918 */ /* 0x000fe20000000000 */
.L_x_0:
[----:B------:R-:W3:Y:S08]  /*0320*/  S2UR UR4, SR_CgaCtaId ;  /* 0x00000000000479c3 */ /* 0x000ef00000008800 */
[----:B------:R-:W-:Y:S01]  /*0330*/  BAR.SYNC.DEFER_BLOCKING 0x0 ;  /* 0x0000000000007b1d */ /* 0x000fe20000010000 */
[----:B------:R-:W-:-:S05]  /*0340*/  LOP3.LUT R68, R0, 0x7f, RZ, 0xc0, !PT ;  /* 0x0000007f00447812 */ /* 0x000fca00078ec0ff */
[----:B------:R-:W-:Y:S02]  /*0350*/  UMOV UR12, 0x400 ;  /* 0x00000400000c7882 */ /* 0x000fe40000000000 */
[----:B--2---:R-:W2:Y:S08]  /*0360*/  LDC R3, c[0x0][0x398] ;  /* 0x0000e600ff037b82 */ /* 0x004eb00000000800 */
[----:B------:R-:W4:Y:S01]  /*0370*/  LDC R12, c[0x0][0x3a0] ;  /* 0x0000e800ff0c7b82 */ /* 0x000f220000000800 */
[----:B---3--:R-:W-:-:S07]  /*0380*/  ULEA UR12, UR4, UR12, 0x18 ;  /* 0x0000000c040c7291 */ /* 0x008fce000f8ec0ff */
[----:B------:R-:W3:Y:S02]  /*0390*/  S2UR UR16, SR_CTAID.Y ;  /* 0x00000000001079c3 */ /* 0x000ee40000002600 */
[----:B------:R-:W5:Y:S06]  /*03a0*/  LDS R4, [UR12] ;  /* 0x0000000cff047984 */ /* 0x000f6c0008000800 */
[----:B------:R-:W-:Y:S06]  /*03b0*/  BAR.SYNC.DEFER_BLOCKING 0x0 ;  /* 0x0000000000007b1d */ /* 0x000fec0000010000 */
[----:B------:R-:W-:Y:S05]  /*03c0*/  @P2 BRA `(.L_x_5) ;  /* 0x0000000000182947 */ /* 0x000fea0003800000 */
[----:B------:R-:W-:Y:S01]  /*03d0*/  ELECT P0, URZ, PT ;  /* 0x0000000000ff782f */ /* 0x000fe20003800000 */
[----:B------:R-:W-:Y:S01]  /*03e0*/  IMAD.MOV.U32 R2, RZ, RZ, 0x1 ;  /* 0x00000001ff027424 */ /* 0x000fe200078e00ff */
[----:B------:R-:W-:Y:S01]  /*03f0*/  UMOV UR5, 0x40 ;  /* 0x0000004000057882 */ /* 0x000fe20000000000 */
[----:B------:R-:W-:Y:S01]  /*0400*/  UVIRTCOUNT.DEALLOC.SMPOOL 0x80 ;  /* 0x000000800000784c */ /* 0x000fe20000000000 */
[----:B------:R-:W-:-:S09]  /*0410*/  ULEA UR5, UR4, UR5, 0x18 ;  /* 0x0000000504057291 */ /* 0x000fd2000f8ec0ff */
[----:B------:R5:W-:Y:S03]  /*0420*/  @P0 STS.U8 [UR5], R2 ;  /* 0x00000002ff000988 */ /* 0x000be60008000005 */
.L_x_5:
[----:B------:R-:W5:Y:S01]  /*0430*/  S2UR UR4, SR_CTAID.Z ;  /* 0x00000000000479c3 */ /* 0x000f620000002700 */
[----:B------:R-:W4:Y:S01]  /*0440*/  LDCU UR5, c[0x0][0x370] ;  /* 0x00006e00ff0577ac */ /* 0x000f220008000800 */
[C---:B------:R-:W-:Y:S01]  /*0450*/  ISETP.GE.U32.AND P0, PT, R68.reuse, 0x20, PT ;  /* 0x000000204400780c */ /* 0x040fe20003f06070 */
[----:B--2--5:R-:W-:Y:S01]  /*0460*/  VIADD R2, R3, 0xffffffff ;  /* 0xffffffff03027836 */ /* 0x024fe20000000000 */
[C---:B------:R-:W-:Y:S01]  /*0470*/  ISETP.NE.U32.AND P3, PT, R68.reuse, RZ, PT ;  /* 0x000000ff4400720c */ /* 0x040fe20003f65070 */
[----:B------:R-:W2:Y:S01]  /*0480*/  LDCU UR6, c[0x0][0x374] ;  /* 0x00006e80ff0677ac */ /* 0x000ea20008000800 */
[----:B------:R-:W-:Y:S01]  /*0490*/  LEA R13, R68, UR12, 0x2 ;  /* 0x0000000c440d7c11 */ /* 0x000fe2000f8e10ff */
[----:B----4-:R-:W-:Y:S01]  /*04a0*/  VIADD R10, R12, 0xffffffff ;  /* 0xffffffff0c0a7836 */ /* 0x010fe20000000000 */
[----:B------:R-:W4:Y:S01]  /*04b0*/  S2UR UR7, SR_CTAID.X ;  /* 0x00000000000779c3 */ /* 0x000f220000002500 */
[----:B------:R-:W5:Y:S01]  /*04c0*/  LDCU.64 UR14, c[0x0][0x3c0] ;  /* 0x00007800ff0e77ac */ /* 0x000f620008000a00 */
[----:B------:R-:W-:Y:S01]  /*04d0*/  R2UR UR24, R4 ;  /* 0x00000000041872ca */ /* 0x000fe200000e0000 */
[----:B------:R-:W-:Y:S04]  /*04e0*/  BSSY.RECONVERGENT B0, `(.L_x_6) ;  /* 0x0000011000007945 */ /* 0x000fe80003800200 */
[----:B------:R3:W-:Y:S01]  /*04f0*/  @!P0 STS [R13], RZ ;  /* 0x000000ff0d008388 */ /* 0x0007e20000000800 */
[----:B------:R-:W-:-:S03]  /*0500*/  NOP ;  /* 0x0000000000007918 */ /* 0x000fc60000000000 */
[----:B------:R3:W-:Y:S02]  /*0510*/  @!P3 STS [UR12+0x24], R2 ;  /* 0x00002402ff00b988 */ /* 0x0007e4000800080c */
[----:B--23--:R-:W-:Y:S02]  /*0520*/  UIMAD UR4, UR4, UR6, UR16 ;  /* 0x00000006040472a4 */ /* 0x00cfe4000f8e0210 */
[----:B------:R2:W-:Y:S02]  /*0530*/  @!P3 STS [UR12+0x20], R10 ;  /* 0x0000200aff00b988 */ /* 0x0005e4000800080c */
[----:B----4-:R-:W-:-:S04]  /*0540*/  UIMAD UR4, UR4, UR5, UR7 ;  /* 0x00000005040472a4 */ /* 0x010fc8000f8e0207 */
[----:B------:R-:W-:-:S04]  /*0550*/  UIMAD UR4, UR4, 0x180, URZ ;  /* 0x00000180040478a4 */ /* 0x000fc8000f8e02ff */
[----:B-----5:R-:W-:-:S04]  /*0560*/  UIADD3 UR20, UP0, UPT, UR4, UR14, URZ ;  /* 0x0000000e04147290 */ /* 0x020fc8000ff1e0ff */
[----:B------:R-:W-:Y:S01]  /*0570*/  ULEA.HI.X.SX32 UR21, UR4, UR15, 0x1, UP0 ;  /* 0x0000000f04157291 */ /* 0x000fe200080f0eff */
[----:B--2---:R-:W-:Y:S11]  /*0580*/  @P3 BRA `(.L_x_7) ;  /* 0x0000000000183947 */ /* 0x004ff60003800000 */
[----:B------:R-:W2:Y:S01]  /*0590*/  LDS R3, [UR12+0x8] ;  /* 0x0000080cff037984 */ /* 0x000ea20008000800 */
[----:B------:R-:W3:Y:S01]  /*05a0*/  LDC.64 R6, c[0x0][0x380] ;  /* 0x0000e000ff067b82 */ /* 0x000ee20000000a00 */
[----:B------:R-:W-:Y:S02]  /*05b0*/  IMAD.MOV.U32 R4, RZ, RZ, 0x70 ;  /* 0x00000070ff047424 */ /* 0x000fe400078e00ff */
[----:B---3--:R3:W-:Y:S03]  /*05c0*/  STS.64 [UR12], R6 ;  /* 0x00000006ff007988 */ /* 0x0087e60008000a0c */
[----:B--2---:R-:W-:-:S05]  /*05d0*/  LOP3.LUT R3, R3, 0x10, R4, 0xd8, !PT ;  /* 0x0000001003037812 */ /* 0x004fca00078ed804 */
[----:B------:R3:W-:Y:S02]  /*05e0*/  STS [UR12+0x8], R3 ;  /* 0x00000803ff007988 */ /* 0x0007e4000800080c */
.L_x_7:
[----:B------:R-:W-:Y:S05]  /*05f0*/  BSYNC.RECONVERGENT B0 ;  /* 0x0000000000007941 */ /* 0x000fea0003800200 */
.L_x_6:
[----:B------:R-:W-:Y:S04]  /*0600*/  BSSY.RECONVERGENT B0, `(.L_x_8) ;  /* 0x000000a000007945 */ /* 0x000fe80003800200 */
[----:B------:R-:W-:Y:S05]  /*0610*/  @P3 BRA `(.L_x_9) ;  /* 0x0000000000203947 */ /* 0x000fea0003800000 */
[----:B---3--:R-:W2:Y:S01]  /*0620*/  LDS R3, [UR12+0x34] ;  /* 0x0000340cff037984 */ /* 0x008ea20008000800 */
[----:B------:R-:W-:Y:S02]  /*0630*/  IMAD.MOV.U32 R4, RZ, RZ, 0x1f000000 ;  /* 0x1f000000ff047424 */ /* 0x000fe400078e00ff */
[----:B------:R-:W-:Y:S01]  /*0640*/  @!P3 IMAD.MOV.U32 R5, RZ, RZ, 0x3f ;  /* 0x0000003fff05b424 */ /* 0x000fe200078e00ff */
[----:B------:R-:W3:Y:S02]  /*0650*/  @!P3 LDS R6, [UR12+0x38] ;  /* 0x0000380cff06b984 */ /* 0x000ee40008000800 */
[----:B--2---:R-:W-:Y:S02]  /*0660*/  LOP3.LUT R3, R3, 0xff000000, R4, 0xb8, !PT ;  /* 0xff00000003037812 */ /* 0x004fe400078eb804 */
[----:B---3--:R-:W-:-:S03]  /*0670*/  @!P3 LOP3.LUT R4, R6, 0xff, R5, 0xb8, !PT ;  /* 0x000000ff0604b812 */ /* 0x008fc600078eb805 */
[----:B------:R2:W-:Y:S04]  /*0680*/  STS [UR12+0x34], R3 ;  /* 0x00003403ff007988 */ /* 0x0005e8000800080c */
[----:B------:R2:W-:Y:S02]  /*0690*/  @!P3 STS [UR12+0x38], R4 ;  /* 0x00003804ff00b988 */ /* 0x0005e4000800080c */
.L_x_9:
[----:B------:R-:W-:Y:S05]  /*06a0*/  BSYNC.RECONVERGENT B0 ;  /* 0x0000000000007941 */ /* 0x000fea0003800200 */
.L_x_8:
[----:B------:R-:W-:Y:S04]  /*06b0*/  BSSY.RECONVERGENT B0, `(.L_x_10) ;  /* 0x000000e000007945 */ /* 0x000fe80003800200 */
[----:B------:R-:W-:Y:S05]  /*06c0*/  @P3 BRA `(.L_x_11) ;  /* 0x0000000000303947 */ /* 0x000fea0003800000 */
[----:B--2---:R-:W2:Y:S01]  /*06d0*/  LDS R4, [UR12+0x34] ;  /* 0x0000340cff047984 */ /* 0x004ea20008000800 */
[----:B------:R-:W4:Y:S03]  /*06e0*/  LDC.64 R8, c[0x0][0x3a8] ;  /* 0x0000ea00ff087b82 */ /* 0x000f260000000a00 */
[----:B---3--:R-:W3:Y:S01]  /*06f0*/  LDS R3, [UR12+0x1c] ;  /* 0x00001c0cff037984 */ /* 0x008ee20008000800 */
[C---:B----4-:R-:W-:Y:S01]  /*0700*/  SHF.L.U64.HI R6, R8.reuse, 0x1, R9 ;  /* 0x0000000108067819 */ /* 0x050fe20000010209 */
[----:B------:R-:W-:-:S03]  /*0710*/  IMAD.SHL.U32 R5, R8, 0x2, RZ ;  /* 0x0000000208057824 */ /* 0x000fc600078e00ff */
[--C-:B------:R-:W-:Y:S02]  /*0720*/  SHF.R.U32.HI R8, RZ, 0x4, R6.reuse ;  /* 0x00000004ff087819 */ /* 0x100fe40000011606 */
[----:B------:R-:W-:-:S05]  /*0730*/  SHF.R.U64 R5, R5, 0x4, R6 ;  /* 0x0000000405057819 */ /* 0x000fca0000001206 */
[----:B------:R4:W-:Y:S01]  /*0740*/  STS [UR12+0xc], R5 ;  /* 0x00000c05ff007988 */ /* 0x0009e2000800080c */
[----:B--2---:R-:W-:Y:S02]  /*0750*/  LOP3.LUT R4, R4, 0x7, RZ, 0xb8, !PT ;  /* 0x0000000704047812 */ /* 0x004fe400078eb8ff */
[----:B---3--:R-:W-:-:S03]  /*0760*/  LOP3.LUT R3, R3, 0xf, R8, 0xb8, !PT ;  /* 0x0000000f03037812 */ /* 0x008fc600078eb808 */
[----:B------:R4:W-:Y:S04]  /*0770*/  STS [UR12+0x34], R4 ;  /* 0x00003404ff007988 */ /* 0x0009e8000800080c */
[----:B------:R4:W-:Y:S02]  /*0780*/  STS [UR12+0x1c], R3 ;  /* 0x00001c03ff007988 */ /* 0x0009e4000800080c */
.L_x_11:
[----:B------:R-:W-:Y:S05]  /*0790*/  BSYNC.RECONVERGENT B0 ;  /* 0x0000000000007941 */ /* 0x000fea0003800200 */
.L_x_10:
[----:B------:R-:W-:Y:S04]  /*07a0*/  BSSY.RECONVERGENT B1, `(.L_x_12) ;  /* 0x000001a000017945 */ /* 0x000fe80003800200 */
[----:B------:R-:W-:Y:S04]  /*07b0*/  BSSY.RELIABLE B0, `(.L_x_13) ;  /* 0x0000015000007945 */ /* 0x000fe80003800100 */
[----:B------:R-:W-:Y:S05]  /*07c0*/  @P3 BRA `(.L_x_14) ;  /* 0x0000000000203947 */ /* 0x000fea0003800000 */
[----:B--234-:R-:W2:Y:S02]  /*07d0*/  LDS R3, [UR12+0x34] ;  /* 0x0000340cff037984 */ /* 0x01cea40008000800 */
[----:B--2---:R-:W-:-:S05]  /*07e0*/  LOP3.LUT R3, R3, 0x38, RZ, 0xb8, !PT ;  /* 0x0000003803037812 */ /* 0x004fca00078eb8ff */
[----:B------:R2:W-:Y:S01]  /*07f0*/  STS [UR12+0x34], R3 ;  /* 0x00003403ff007988 */ /* 0x0005e2000800080c */
[----:B------:R-:W-:Y:S05]  /*0800*/  @P3 BRA `(.L_x_15) ;  /* 0x0000000000203947 */ /* 0x000fea0003800000 */
[----:B--2---:R-:W2:Y:S01]  /*0810*/  LDS R3, [UR12+0x8] ;  /* 0x0000080cff037984 */ /* 0x004ea20008000800 */
[----:B------:R-:W-:-:S05]  /*0820*/  IMAD.MOV.U32 R4, RZ, RZ, 0x780 ;  /* 0x00000780ff047424 */ /* 0x000fca00078e00ff */
[----:B--2---:R-:W-:-:S05]  /*0830*/  LOP3.LUT R3, R3, 0x500, R4, 0xd8, !PT ;  /* 0x0000050003037812 */ /* 0x004fca00078ed804 */
[----:B------:R5:W-:Y:S02]  /*0840*/  STS [UR12+0x8], R3 ;  /* 0x00000803ff007988 */ /* 0x000be4000800080c */
.L_x_14:
[----:B------:R-:W-:Y:S05]  /*0850*/  @P3 BRA `(.L_x_16) ;  /* 0x0000000000283947 */ /* 0x000fea0003800000 */
[----:B--2345:R-:W2:Y:S02]  /*0860*/  LDS R3, [UR12+0x8] ;  /* 0x0000080cff037984 */ /* 0x03cea40008000800 */
[----:B--2---:R-:W-:-:S05]  /*0870*/  LOP3.LUT R3, R3, 0x1800, RZ, 0xb8, !PT ;  /* 0x0000180003037812 */ /* 0x004fca00078eb8ff */
[----:B------:R3:W-:Y:S02]  /*0880*/  STS [UR12+0x8], R3 ;  /* 0x00000803ff007988 */ /* 0x0007e4000800080c */
.L_x_15:
[----:B------:R-:W-:Y:S05]  /*0890*/  @P3 BREAK.RELIABLE B0 ;  /* 0x0000000000003942 */ /* 0x000fea0003800100 */
[----:B------:R-:W-:Y:S05]  /*08a0*/  @P3 BRA `(.L_x_17) ;  /* 0x0000000000243947 */ /* 0x000fea0003800000 */
[----:B------:R-:W4:Y:S01]  /*08b0*/  LDS R4, [UR12+0x8] ;  /* 0x0000080cff047984 */ /* 0x000f220008000800 */
[----:B--23--:R-:W-:-:S05]  /*08c0*/  IMAD.MOV.U32 R3, RZ, RZ, 0x6000 ;  /* 0x00006000ff037424 */ /* 0x00cfca00078e00ff */
[----:B----4-:R-:W-:-:S04]  /*08d0*/  LOP3.LUT R3, R4, 0x4000, R3, 0xd8, !PT ;  /* 0x0000400004037812 */ /* 0x010fc800078ed803 */
[----:B------:R-:W-:-:S05]  /*08e0*/  LOP3.LUT R3, R3, 0x400000, RZ, 0xb8, !PT ;  /* 0x0040000003037812 */ /* 0x000fca00078eb8ff */
[----:B------:R2:W-:Y:S02]  /*08f0*/  STS [UR12+0x8], R3 ;  /* 0x00000803ff007988 */ /* 0x0005e4000800080c */
.L_x_16:
[----:B------:R-:W-:Y:S05]  /*0900*/  BSYNC.RELIABLE B0 ;  /* 0x0000000000007941 */ /* 0x000fea0003800100 */
.L_x_13:
[----:B--2345:R-:W2:Y:S02]  /*0910*/  @!P3 LDS R3, [UR12+0x8] ;  /* 0x0000080cff03b984 */ /* 0x03cea40008000800 */
[----:B--2---:R-:W-:-:S05]  /*0920*/  @!P3 LOP3.LUT R3, R3, 0x8000, RZ, 0xb8, !PT ;  /* 0x000080000303b812 */ /* 0x004fca00078eb8ff */
[----:B------:R4:W-:Y:S02]  /*0930*/  @!P3 STS [UR12+0x8], R3 ;  /* 0x00000803ff00b988 */ /* 0x0009e4000800080c */
.L_x_17:
[----:B------:R-:W-:Y:S05]  /*0940*/  BSYNC.RECONVERGENT B1 ;  /* 0x0000000000017941 */ /* 0x000fea0003800200 */
.L_x_12:
[----:B------:R-:W-:Y:S05]  /*0950*/  WARPSYNC.ALL ;  /* 0x0000000000007948 */ /* 0x000fea0003800000 */
[----:B------:R-:W-:Y:S01]  /*0960*/  NOP ;  /* 0x0000000000007918 */ /* 0x000fe20000000000 */
[----:B------:R-:W5:Y:S02]  /*0970*/  LDC R6, c[0x0][0x39c] ;  /* 0x0000e700ff067b82 */ /* 0x000f640000000800 */
[----:B-----5:R-:W-:Y:S01]  /*0980*/  VIADD R6, R6, 0xffffffff ;  /* 0xffffffff06067836 */ /* 0x020fe20000000000 */
[----:B------:R-:W-:Y:S06]  /*0990*/  @P0 BRA `(.L_x_18) ;  /* 0x0000000000300947 */ /* 0x000fec0003800000 */
[----:B--234-:R-:W2:Y:S01]  /*09a0*/  S2R R3, SR_LANEID ;  /* 0x0000000000037919 */ /* 0x01cea20000000000 */
[----:B------:R-:W-:Y:S05]  /*09b0*/  WARPSYNC.ALL ;  /* 0x0000000000007948 */ /* 0x000fea0003800000 */
[----:B------:R-:W-:Y:S01]  /*09c0*/  NOP ;  /* 0x0000000000007918 */ /* 0x000fe20000000000 */
[----:B--2---:R-:W-:-:S05]  /*09d0*/  IMAD.SHL.U32 R3, R3, 0x4, RZ ;  /* 0x0000000403037824 */ /* 0x004fca00078e00ff */
[----:B------:R-:W2:Y:S01]  /*09e0*/  LDS R7, [R3+UR12] ;  /* 0x0000000c03077984 */ /* 0x000ea20008000800 */
[----:B------:R-:W-:-:S05]  /*09f0*/  IADD3 R4, P1, PT, R3, UR20, RZ ;  /* 0x0000001403047c10 */ /* 0x000fca000ff3e0ff */
[----:B------:R-:W-:-:S05]  /*0a00*/  IMAD.X R5, RZ, RZ, UR21, P1 ;  /* 0x00000015ff057e24 */ /* 0x000fca00088e06ff */
[----:B--2---:R5:W2:Y:S01]  /*0a10*/  ATOMG.E.EXCH.STRONG.GPU PT, RZ, [R4], R7 ;  /* 0x0000000704ff73a8 */ /* 0x004aa200041ee100 */
[----:B------:R-:W-:-:S04]  /*0a20*/  DEPBAR {5,4,3,2,1,0} ;  /* 0x0000003f0000791a */ /* 0x000fc80000000000 */
[----:B------:R-:W3:Y:S02]  /*0a30*/  CCTL.E.C.LDCU.IV.DEEP [UR20] ;  /* 0x0000000014007540 */ /* 0x000ee40009c08000 */
[----:B---3--:R5:W-:Y:S01]  /*0a40*/  UTMACCTL.IV [UR20] ;  /* 0x00000000140079b9 */ /* 0x008be20008000000 */
[----:B------:R-:W-:Y:S01]  /*0a50*/  NOP ;  /* 0x0000000000007918 */ /* 0x000fe20000000000 */
.L_x_18:
[----:B------:R-:W-:Y:S05]  /*0a60*/  @P0 BRA `(.L_x_19) ;  /* 0x00000000000c0947 */ /* 0x000fea0003800000 */
[----:B------:R0:W-:Y:S01]  /*0a70*/  UTMACMDFLUSH ;  /* 0x00000000000079b7 */ /* 0x0001e20000000000 */
[----:B------:R-:W-:Y:S05]  /*0a80*/  @P0 BRA `(.L_x_19) ;  /* 0x0000000000040947 */ /* 0x000fea0003800000 */
[----:B------:R-:W-:-:S04]  /*0a90*/  DEPBAR.LE SB0, 0x0 ;  /* 0x000080000000791a */ /* 0x000fc80000000000 */
.L_x_19:
[----:B------:R-:W-:Y:S05]  /*0aa0*/  WARPSYNC.ALL ;  /* 0x0000000000007948 */ /* 0x000fea0003800000 */
[----:B------:R-:W-:Y:S01]  /*0ab0*/  NOP ;  /* 0x0000000000007918 */ /* 0x000fe20000000000 */
[----:B--2---:R-:W-:Y:S06]  /*0ac0*/  BAR.SYNC.DEFER_BLOCKING 0x0 ;  /* 0x0000000000007b1d */ /* 0x004fec0000010000 */
[----:B------:R-:W-:Y:S02]  /*0ad0*/  BSSY.RECONVERGENT B1, `(.L_x_20) ;  /* 0x000000b000017945 */ /* 0x000fe40003800200 */
[----:B------:R-:W-:Y:S06]  /*0ae0*/  BAR.SYNC.DEFER_BLOCKING 0x0 ;  /* 0x0000000000007b1d */ /* 0x000fec0000010000 */
[----:B------:R2:W-:Y:S01]  /*0af0*/  @!P0 STS [R13], RZ ;  /* 0x000000ff0d008388 */ /* 0x0005e20000000800 */
[----:B------:R-:W-:Y:S01]  /*0b00*/  NOP ;  /* 0x0000000000007918 */ /* 0x000fe20000000000 */
[----:B------:R-:W-:Y:S05]  /*0b10*/  @P3 BRA `(.L_x_21) ;  /* 0x0000000000183947 */ /* 0x000fea0003800000 */
[----:B---34-:R-:W3:Y:S01]  /*0b20*/  LDS R3, [UR12+0x8] ;  /* 0x0000080cff037984 */ /* 0x018ee20008000800 */
[----:B------:R-:W4:Y:S01]  /*0b30*/  LDC.64 R8, c[0x0][0x388] ;  /* 0x0000e200ff087b82 */ /* 0x000f220000000a00 */
[----:B-----5:R-:W-:Y:S02]  /*0b40*/  IMAD.MOV.U32 R4, RZ, RZ, 0x70 ;  /* 0x00000070ff047424 */ /* 0x020fe400078e00ff */
[----:B----4-:R4:W-:Y:S03]  /*0b50*/  STS.64 [UR12], R8 ;  /* 0x00000008ff007988 */ /* 0x0109e60008000a0c */
[----:B---3--:R-:W-:-:S05]  /*0b60*/  LOP3.LUT R3, R3, 0x10, R4, 0xd8, !PT ;  /* 0x0000001003037812 */ /* 0x008fca00078ed804 */
[----:B------:R4:W-:Y:S02]  /*0b70*/  STS [UR12+0x8], R3 ;  /* 0x00000803ff007988 */ /* 0x0009e4000800080c */
.L_x_21:
[----:B-----5:R-:W-:Y:S05]  /*0b80*/  BSYNC.RECONVERGENT B1 ;  /* 0x0000000000017941 */ /* 0x020fea0003800200 */
.L_x_20:
[----:B------:R-:W-:Y:S04]  /*0b90*/  BSSY.RECONVERGENT B1, `(.L_x_22) ;  /* 0x000000a000017945 */ /* 0x000fe80003800200 */
[----:B------:R-:W-:Y:S05]  /*0ba0*/  @P3 BRA `(.L_x_23) ;  /* 0x0000000000203947 */ /* 0x000fea0003800000 */
[----:B---34-:R-:W3:Y:S01]  /*0bb0*/  LDS R3, [UR12+0x34] ;  /* 0x0000340cff037984 */ /* 0x018ee20008000800 */
[----:B------:R-:W-:Y:S02]  /*0bc0*/  IMAD.MOV.U32 R4, RZ, RZ, 0x3f000000 ;  /* 0x3f000000ff047424 */ /* 0x000fe400078e00ff */
[----:B------:R-:W-:Y:S01]  /*0bd0*/  @!P3 IMAD.MOV.U32 R5, RZ, RZ, 0x1f ;  /* 0x0000001fff05b424 */ /* 0x000fe200078e00ff */
[----:B------:R-:W4:Y:S02]  /*0be0*/  @!P3 LDS R8, [UR12+0x38] ;  /* 0x0000380cff08b984 */ /* 0x000f240008000800 */
[----:B---3--:R-:W-:Y:S02]  /*0bf0*/  LOP3.LUT R3, R3, 0xff000000, R4, 0xb8, !PT ;  /* 0xff00000003037812 */ /* 0x008fe400078eb804 */
[----:B----4-:R-:W-:-:S03]  /*0c00*/  @!P3 LOP3.LUT R4, R8, 0xff, R5, 0xb8, !PT ;  /* 0x000000ff0804b812 */ /* 0x010fc600078eb805 */
[----:B------:R5:W-:Y:S04]  /*0c10*/  STS [UR12+0x34], R3 ;  /* 0x00003403ff007988 */ /* 0x000be8000800080c */
[----:B------:R5:W-:Y:S02]  /*0c20*/  @!P3 STS [UR12+0x38], R4 ;  /* 0x00003804ff00b988 */ /* 0x000be4000800080c */
.L_x_23:
[----:B------:R-:W-:Y:S05]  /*0c30*/  BSYNC.RECONVERGENT B1 ;  /* 0x0000000000017941 */ /* 0x000fea0003800200 */
.L_x_22:
[----:B------:R-:W-:Y:S04]  /*0c40*/  BSSY.RECONVERGENT B1, `(.L_x_24) ;  /* 0x0000004000017945 */ /* 0x000fe80003800200 */
[----:B------:R-:W-:Y:S05]  /*0c50*/  @P3 BRA `(.L_x_25) ;  /* 0x0000000000083947 */ /* 0x000fea0003800000 */
[----:B------:R2:W-:Y:S04]  /*0c60*/  STS [UR12+0x24], R10 ;  /* 0x0000240aff007988 */ /* 0x0005e8000800080c */
[----:B------:R2:W-:Y:S02]  /*0c70*/  STS [UR12+0x20], R6 ;  /* 0x00002006ff007988 */ /* 0x0005e4000800080c */
.L_x_25:
[----:B------:R-:W-:Y:S05]  /*0c80*/  BSYNC.RECONVERGENT B1 ;  /* 0x0000000000017941 */ /* 0x000fea0003800200 */
.L_x_24:
[----:B------:R-:W-:Y:S04]  /*0c90*/  BSSY.RECONVERGENT B1, `(.L_x_26) ;  /* 0x000000e000017945 */ /* 0x000fe80003800200 */
[----:B------:R-:W-:Y:S05]  /*0ca0*/  @P3 BRA `(.L_x_27) ;  /* 0x0000000000303947 */ /* 0x000fea0003800000 */
[----:B-----5:R-:W5:Y:S01]  /*0cb0*/  LDS R4, [UR12+0x34] ;  /* 0x0000340cff047984 */ /* 0x020f620008000800 */
[----:B--2---:R-:W2:Y:S03]  /*0cc0*/  LDC.64 R10, c[0x0][0x3b0] ;  /* 0x0000ec00ff0a7b82 */ /* 0x004ea60000000a00 */
[----:B---34-:R-:W3:Y:S01]  /*0cd0*/  LDS R3, [UR12+0x1c] ;  /* 0x00001c0cff037984 */ /* 0x018ee20008000800 */
[C---:B--2---:R-:W-:Y:S01]  /*0ce0*/  SHF.L.U64.HI R8, R10.reuse, 0x1, R11 ;  /* 0x000000010a087819 */ /* 0x044fe2000001020b */
[----:B------:R-:W-:-:S03]  /*0cf0*/  IMAD.SHL.U32 R5, R10, 0x2, RZ ;  /* 0x000000020a057824 */ /* 0x000fc600078e00ff */
[--C-:B------:R-:W-:Y:S02]  /*0d00*/  SHF.R.U32.HI R10, RZ, 0x4, R8.reuse ;  /* 0x00000004ff0a7819 */ /* 0x100fe40000011608 */
[----:B------:R-:W-:-:S05]  /*0d10*/  SHF.R.U64 R5, R5, 0x4, R8 ;  /* 0x0000000405057819 */ /* 0x000fca0000001208 */
[----:B------:R2:W-:Y:S01]  /*0d20*/  STS [UR12+0xc], R5 ;  /* 0x00000c05ff007988 */ /* 0x0005e2000800080c */
[----:B-----5:R-:W-:Y:S02]  /*0d30*/  LOP3.LUT R4, R4, 0x7, RZ, 0xb8, !PT ;  /* 0x0000000704047812 */ /* 0x020fe400078eb8ff */
[----:B---3--:R-:W-:-:S03]  /*0d40*/  LOP3.LUT R3, R3, 0xf, R10, 0xb8, !PT ;  /* 0x0000000f03037812 */ /* 0x008fc600078eb80a */
[----:B------:R2:W-:Y:S04]  /*0d50*/  STS [UR12+0x34], R4 ;  /* 0x00003404ff007988 */ /* 0x0005e8000800080c */
[----:B------:R2:W-:Y:S02]  /*0d60*/  STS [UR12+0x1c], R3 ;  /* 0x00001c03ff007988 */ /* 0x0005e4000800080c */
.L_x_27:
[----:B------:R-:W-:Y:S05]  /*0d70*/  BSYNC.RECONVERGENT B1 ;  /* 0x0000000000017941 */ /* 0x000fea0003800200 */
.L_x_26:
[----:B------:R-:W-:Y:S04]  /*0d80*/  BSSY.RECONVERGENT B2, `(.L_x_28) ;  /* 0x000001a000027945 */ /* 0x000fe80003800200 */
[----:B------:R-:W-:Y:S04]  /*0d90*/  BSSY.RELIABLE B1, `(.L_x_29) ;  /* 0x0000015000017945 */ /* 0x000fe80003800100 */
[----:B------:R-:W-:Y:S05]  /*0da0*/  @P3 BRA `(.L_x_30) ;  /* 0x0000000000203947 */ /* 0x000fea0003800000 */
[----:B--2345:R-:W2:Y:S02]  /*0db0*/  LDS R3, [UR12+0x34] ;  /* 0x0000340cff037984 */ /* 0x03cea40008000800 */
[----:B--2---:R-:W-:-:S05]  /*0dc0*/  LOP3.LUT R3, R3, 0x38, RZ, 0xb8, !PT ;  /* 0x0000003803037812 */ /* 0x004fca00078eb8ff */
[----:B------:R2:W-:Y:S01]  /*0dd0*/  STS [UR12+0x34], R3 ;  /* 0x00003403ff007988 */ /* 0x0005e2000800080c */
[----:B------:R-:W-:Y:S05]  /*0de0*/  @P3 BRA `(.L_x_31) ;  /* 0x0000000000203947 */ /* 0x000fea0003800000 */
[----:B--2---:R-:W2:Y:S01]  /*0df0*/  LDS R3, [UR12+0x8] ;  /* 0x0000080cff037984 */ /* 0x004ea20008000800 */
[----:B------:R-:W-:-:S05]  /*0e00*/  IMAD.MOV.U32 R4, RZ, RZ, 0x780 ;  /* 0x00000780ff047424 */ /* 0x000fca00078e00ff */
[----:B--2---:R-:W-:-:S05]  /*0e10*/  LOP3.LUT R3, R3, 0x500, R4, 0xd8, !PT ;  /* 0x0000050003037812 */ /* 0x004fca00078ed804 */
[----:B------:R2:W-:Y:S02]  /*0e20*/  STS [UR12+0x8], R3 ;  /* 0x00000803ff007988 */ /* 0x0005e4000800080c */
.L_x_30:
[----:B------:R-:W-:Y:S05]  /*0e30*/  @P3 BRA `(.L_x_32) ;  /* 0x0000000000283947 */ /* 0x000fea0003800000 */
[----:B--2345:R-:W2:Y:S02]  /*0e40*/  LDS R3, [UR12+0x8] ;  /* 0x0000080cff037984 */ /* 0x03cea40008000800 */
[----:B--2---:R-:W-:-:S05]  /*0e50*/  LOP3.LUT R3, R3, 0x1800, RZ, 0xb8, !PT ;  /* 0x0000180003037812 */ /* 0x004fca00078eb8ff */
[----:B------:R3:W-:Y:S02]  /*0e60*/  STS [UR12+0x8], R3 ;  /* 0x00000803ff007988 */ /* 0x0007e4000800080c */
.L_x_31:
[----:B------:R-:W-:Y:S05]  /*0e70*/  @P3 BREAK.RELIABLE B1 ;  /* 0x0000000000013942 */ /* 0x000fea0003800100 */
[----:B------:R-:W-:Y:S05]  /*0e80*/  @P3 BRA `(.L_x_33) ;  /* 0x0000000000243947 */ /* 0x000fea0003800000 */
[----:B--23--:R-:W2:Y:S01]  /*0e90*/  LDS R3, [UR12+0x8] ;  /* 0x0000080cff037984 */ /* 0x00cea20008000800 */
[----:B------:R-:W-:-:S05]  /*0ea0*/  IMAD.MOV.U32 R4, RZ, RZ, 0x6000 ;  /* 0x00006000ff047424 */ /* 0x000fca00078e00ff */
[----:B--2---:R-:W-:-:S04]  /*0eb0*/  LOP3.LUT R3, R3, 0x6000, R4, 0xd8, !PT ;  /* 0x0000600003037812 */ /* 0x004fc800078ed804 */
[----:B------:R-:W-:-:S05]  /*0ec0*/  LOP3.LUT R3, R3, 0x400000, RZ, 0xb8, !PT ;  /* 0x0040000003037812 */ /* 0x000fca00078eb8ff */
[----:B------:R2:W-:Y:S02]  /*0ed0*/  STS [UR12+0x8], R3 ;  /* 0x00000803ff007988 */ /* 0x0005e4000800080c */
.L_x_32:
[----:B------:R-:W-:Y:S05]  /*0ee0*/  BSYNC.RELIABLE B1 ;  /* 0x0000000000017941 */ /* 0x000fea0003800100 */
.L_x_29:
[----:B--2345:R-:W2:Y:S02]  /*0ef0*/  @!P3 LDS R3, [UR12+0x8] ;  /* 0x0000080cff03b984 */ /* 0x03cea40008000800 */
[----:B--2---:R-:W-:-:S05]  /*0f00*/  @!P3 LOP3.LUT R3, R3, 0x8000, RZ, 0xb8, !PT ;  /* 0x000080000303b812 */ /* 0x004fca00078eb8ff */
[----:B------:R4:W-:Y:S02]  /*0f10*/  @!P3 STS [UR12+0x8], R3 ;  /* 0x00000803ff00b988 */ /* 0x0009e4000800080c */
.L_x_33:
[----:B------:R-:W-:Y:S05]  /*0f20*/  BSYNC.RECONVERGENT B2 ;  /* 0x0000000000027941 */ /* 0x000fea0003800200 */
.L_x_28:
[----:B------:R-:W-:Y:S05]  /*0f30*/  WARPSYNC.ALL ;  /* 0x0000000000007948 */ /* 0x000fea0003800000 */
[----:B------:R-:W-:Y:S01]  /*0f40*/  NOP ;  /* 0x0000000000007918 */ /* 0x000fe20000000000 */
[----:B------:R-:W-:-:S04]  /*0f50*/  UIADD3 UR5, UPT, UPT, UR4, 0x80, URZ ;  /* 0x0000008004057890 */ /* 0x000fc8000fffe0ff */
[----:B------:R-:W-:-:S04]  /*0f60*/  UIADD3 UR22, UP0, UPT, UR5, UR14, URZ ;  /* 0x0000000e05167290 */ /* 0x000fc8000ff1e0ff */
[----:B------:R-:W-:Y:S01]  /*0f70*/  ULEA.HI.X.SX32 UR23, UR5, UR15, 0x1, UP0 ;  /* 0x0000000f05177291 */ /* 0x000fe200080f0eff */
[----:B------:R-:W-:Y:S11]  /*0f80*/  @P0 BRA `(.L_x_34) ;  /* 0x0000000000300947 */ /* 0x000ff60003800000 */
        /* <DEDUP_REMOVED lines=12> */
.L_x_34:
[----:B------:R-:W-:Y:S05]  /*1050*/  @P0 BRA `(.L_x_35) ;  /* 0x00000000000c0947 */ /* 0x000fea0003800000 */
[----:B------:R0:W-:Y:S01]  /*1060*/  UTMACMDFLUSH ;  /* 0x00000000000079b7 */ /* 0x0001e20000000000 */
[----:B------:R-:W-:Y:S05]  /*1070*/  @P0 BRA `(.L_x_35) ;  /* 0x0000000000040947 */ /* 0x000fea0003800000 */
[----:B------:R-:W-:-:S04]  /*1080*/  DEPBAR.LE SB0, 0x0 ;  /* 0x000080000000791a */ /* 0x000fc80000000000 */
.L_x_35:
        /* <DEDUP_REMOVED lines=8> */
[----:B---345:R-:W3:Y:S01]  /*1110*/  LDS R3, [UR12+0x8] ;  /* 0x0000080cff037984 */ /* 0x038ee20008000800 */
[----:B------:R-:W4:Y:S01]  /*1120*/  LDC.64 R8, c[0x0][0x390] ;  /* 0x0000e400ff087b82 */ /* 0x000f220000000a00 */
[----:B------:R-:W-:Y:S02]  /*1130*/  IMAD.MOV.U32 R4, RZ, RZ, 0x70 ;  /* 0x00000070ff047424 */ /* 0x000fe400078e00ff */
[----:B----4-:R4:W-:Y:S03]  /*1140*/  STS.64 [UR12], R8 ;  /* 0x00000008ff007988 */ /* 0x0109e60008000a0c */
[----:B---3--:R-:W-:-:S05]  /*1150*/  LOP3.LUT R3, R3, 0x10, R4, 0xd8, !PT ;  /* 0x0000001003037812 */ /* 0x008fca00078ed804 */
[----:B------:R4:W-:Y:S02]  /*1160*/  STS [UR12+0x8], R3 ;  /* 0x00000803ff007988 */ /* 0x0009e4000800080c */
.L_x_37:
[----:B-----5:R-:W-:Y:S05]  /*1170*/  BSYNC.RECONVERGENT B2 ;  /* 0x0000000000027941 */ /* 0x020fea0003800200 */
.L_x_36:
[----:B------:R-:W-:Y:S04]  /*1180*/  BSSY.RECONVERGENT B3, `(.L_x_38) ;  /* 0x0000011000037945 */ /* 0x000fe80003800200 */
[----:B------:R-:W-:Y:S04]  /*1190*/  BSSY.RELIABLE B2, `(.L_x_39) ;  /* 0x000000e000027945 */ /* 0x000fe80003800100 */
[----:B------:R-:W-:Y:S05]  /*11a0*/  @P3 BRA `(.L_x_40) ;  /* 0x0000000000243947 */ /* 0x000fea0003800000 */
[----:B---34-:R-:W3:Y:S01]  /*11b0*/  LDS R3, [UR12+0x34] ;  /* 0x0000340cff037984 */ /* 0x018ee20008000800 */
[----:B------:R-:W-:-:S05]  /*11c0*/  IMAD.MOV.U32 R4, RZ, RZ, 0x3f000000 ;  /* 0x3f000000ff047424 */ /* 0x000fca00078e00ff */
[----:B---3--:R-:W-:-:S05]  /*11d0*/  LOP3.LUT R3, R3, 0xff000000, R4, 0xb8, !PT ;  /* 0xff00000003037812 */ /* 0x008fca00078eb804 */
[----:B------:R3:W-:Y:S01]  /*11e0*/  STS [UR12+0x34], R3 ;  /* 0x00003403ff007988 */ /* 0x0007e2000800080c */
[----:B------:R-:W-:Y:S05]  /*11f0*/  @P3 BRA `(.L_x_41) ;  /* 0x00000000001c3947 */ /* 0x000fea0003800000 */
[----:B---3--:R-:W3:Y:S01]  /*1200*/  LDS R3, [UR12+0x38] ;  /* 0x0000380cff037984 */ /* 0x008ee20008000800 */
[----:B------:R-:W-:-:S05]  /*1210*/  IMAD.MOV.U32 R4, RZ, RZ, 0x3f ;  /* 0x0000003fff047424 */ /* 0x000fca00078e00ff */
[----:B---3--:R-:W-:-:S05]  /*1220*/  LOP3.LUT R3, R3, 0xff, R4, 0xb8, !PT ;  /* 0x000000ff03037812 */ /* 0x008fca00078eb804 */
[----:B------:R5:W-:Y:S02]  /*1230*/  STS [UR12+0x38], R3 ;  /* 0x00003803ff007988 */ /* 0x000be4000800080c */
.L_x_40:
[----:B------:R-:W-:Y:S05]  /*1240*/  @P3 BREAK.RELIABLE B2 ;  /* 0x0000000000023942 */ /* 0x000fea0003800100 */
[----:B------:R-:W-:Y:S05]  /*1250*/  @P3 BRA `(.L_x_42) ;  /* 0x00000000000c3947 */ /* 0x000fea0003800000 */
[----:B------:R2:W-:Y:S02]  /*1260*/  STS [UR12+0x20], R6 ;  /* 0x00002006ff007988 */ /* 0x0005e4000800080c */
.L_x_41:
[----:B------:R-:W-:Y:S05]  /*1270*/  BSYNC.RELIABLE B2 ;  /* 0x0000000000027941 */ /* 0x000fea0003800100 */
.L_x_39:
[----:B------:R2:W-:Y:S02]  /*1280*/  @!P3 STS [UR12+0x24], R2 ;  /* 0x00002402ff00b988 */ /* 0x0005e4000800080c */
.L_x_42:
[----:B------:R-:W-:Y:S05]  /*1290*/  BSYNC.RECONVERGENT B3 ;  /* 0x0000000000037941 */ /* 0x000fea0003800200 */
.L_x_38:
[----:B------:R-:W-:Y:S05]  /*12a0*/  WARPSYNC.ALL ;  /* 0x0000000000007948 */ /* 0x000fea0003800000 */
[----:B------:R-:W-:Y:S01]  /*12b0*/  NOP ;  /* 0x0000000000007918 */ /* 0x000fe20000000000 */
[----:B------:R-:W-:Y:S04]  /*12c0*/  BSSY.RECONVERGENT B3, `(.L_x_43) ;  /* 0x000000e000037945 */ /* 0x000fe80003800200 */
[----:B------:R-:W-:Y:S05]  /*12d0*/  @P3 BRA `(.L_x_44) ;  /* 0x0000000000303947 */ /* 0x000fea0003800000 */
[----:B---345:R-:W3:Y:S01]  /*12e0*/  LDS R3, [UR12+0x34] ;  /* 0x0000340cff037984 */ /* 0x038ee20008000800 */
[----:B------:R-:W4:Y:S03]  /*12f0*/  LDC.64 R4, c[0x0][0x3b8] ;  /* 0x0000ee00ff047b82 */ /* 0x000f260000000a00 */
[----:B--2---:R-:W2:Y:S01]  /*1300*/  LDS R2, [UR12+0x1c] ;  /* 0x00001c0cff027984 */ /* 0x004ea20008000800 */
[C---:B----4-:R-:W-:Y:S01]  /*1310*/  SHF.L.U64.HI R5, R4.reuse, 0x1, R5 ;  /* 0x0000000104057819 */ /* 0x050fe20000010205 */
[----:B------:R-:W-:-:S03]  /*1320*/  IMAD.SHL.U32 R4, R4, 0x2, RZ ;  /* 0x0000000204047824 */ /* 0x000fc600078e00ff */
[--C-:B------:R-:W-:Y:S02]  /*1330*/  SHF.R.U32.HI R7, RZ, 0x4, R5.reuse ;  /* 0x00000004ff077819 */ /* 0x100fe40000011605 */
[----:B------:R-:W-:-:S05]  /*1340*/  SHF.R.U64 R4, R4, 0x4, R5 ;  /* 0x0000000404047819 */ /* 0x000fca0000001205 */
[----:B------:R4:W-:Y:S01]  /*1350*/  STS [UR12+0xc], R4 ;  /* 0x00000c04ff007988 */ /* 0x0009e2000800080c */
[----:B---3--:R-:W-:Y:S02]  /*1360*/  LOP3.LUT R3, R3, 0x7, RZ, 0xb8, !PT ;  /* 0x0000000703037812 */ /* 0x008fe400078eb8ff */
[----:B--2---:R-:W-:-:S03]  /*1370*/  LOP3.LUT R2, R2, 0xf, R7, 0xb8, !PT ;  /* 0x0000000f02027812 */ /* 0x004fc600078eb807 */
[----:B------:R4:W-:Y:S04]  /*1380*/  STS [UR12+0x34], R3 ;  /* 0x00003403ff007988 */ /* 0x0009e8000800080c */
[----:B------:R4:W-:Y:S02]  /*1390*/  STS [UR12+0x1c], R2 ;  /* 0x00001c02ff007988 */ /* 0x0009e4000800080c */
.L_x_44:
[----:B------:R-:W-:Y:S05]  /*13a0*/  BSYNC.RECONVERGENT B3 ;  /* 0x0000000000037941 */ /* 0x000fea0003800200 */
.L_x_43:
[----:B------:R-:W-:Y:S04]  /*13b0*/  BSSY.RECONVERGENT B4, `(.L_x_45) ;  /* 0x000001a000047945 */ /* 0x000fe80003800200 */
[----:B------:R-:W-:Y:S04]  /*13c0*/  BSSY.RELIABLE B3, `(.L_x_46) ;  /* 0x0000015000037945 */ /* 0x000fe80003800100 */
[----:B------:R-:W-:Y:S05]  /*13d0*/  @P3 BRA `(.L_x_47) ;  /* 0x0000000000203947 */ /* 0x000fea0003800000 */
[----:B--2-4-:R-:W2:Y:S02]  /*13e0*/  LDS R2, [UR12+0x34] ;  /* 0x0000340cff027984 */ /* 0x014ea40008000800 */
[----:B--2---:R-:W-:-:S05]  /*13f0*/  LOP3.LUT R2, R2, 0x38, RZ, 0xb8, !PT ;  /* 0x0000003802027812 */ /* 0x004fca00078eb8ff */
[----:B------:R2:W-:Y:S01]  /*1400*/  STS [UR12+0x34], R2 ;  /* 0x00003402ff007988 */ /* 0x0005e2000800080c */
[----:B------:R-:W-:Y:S05]  /*1410*/  @P3 BRA `(.L_x_48) ;  /* 0x0000000000203947 */ /* 0x000fea0003800000 */
[----:B--2---:R-:W2:Y:S01]  /*1420*/  LDS R2, [UR12+0x8] ;  /* 0x0000080cff027984 */ /* 0x004ea20008000800 */
[----:B---3-5:R-:W-:-:S05]  /*1430*/  IMAD.MOV.U32 R3, RZ, RZ, 0x780 ;  /* 0x00000780ff037424 */ /* 0x028fca00078e00ff */
[----:B--2---:R-:W-:-:S05]  /*1440*/  LOP3.LUT R2, R2, 0x500, R3, 0xd8, !PT ;  /* 0x0000050002027812 */ /* 0x004fca00078ed803 */
[----:B------:R2:W-:Y:S02]  /*1450*/  STS [UR12+0x8], R2 ;  /* 0x00000802ff007988 */ /* 0x0005e4000800080c */
.L_x_47:
[----:B------:R-:W-:Y:S05]  /*1460*/  @P3 BRA `(.L_x_49) ;  /* 0x0000000000283947 */ /* 0x000fea0003800000 */
[----:B--2-4-:R-:W2:Y:S02]  /*1470*/  LDS R2, [UR12+0x8] ;  /* 0x0000080cff027984 */ /* 0x014ea40008000800 */
[----:B--2---:R-:W-:-:S05]  /*1480*/  LOP3.LUT R2, R2, 0x1800, RZ, 0xb8, !PT ;  /* 0x0000180002027812 */ /* 0x004fca00078eb8ff */
[----:B------:R4:W-:Y:S02]  /*1490*/  STS [UR12+0x8], R2 ;  /* 0x00000802ff007988 */ /* 0x0009e4000800080c */
.L_x_48:
[----:B------:R-:W-:Y:S05]  /*14a0*/  @P3 BREAK.RELIABLE B3 ;  /* 0x0000000000033942 */ /* 0x000fea0003800100 */
[----:B------:R-:W-:Y:S05]  /*14b0*/  @P3 BRA `(.L_x_50) ;  /* 0x0000000000243947 */ /* 0x000fea0003800000 */
[----:B--2-4-:R-:W2:Y:S01]  /*14c0*/  LDS R2, [UR12+0x8] ;  /* 0x0000080cff027984 */ /* 0x014ea20008000800 */
[----:B---3-5:R-:W-:-:S05]  /*14d0*/  IMAD.MOV.U32 R3, RZ, RZ, 0x6000 ;  /* 0x00006000ff037424 */ /* 0x028fca00078e00ff */
[----:B--2---:R-:W-:-:S04]  /*14e0*/  LOP3.LUT R2, R2, 0x6000, R3, 0xd8, !PT ;  /* 0x0000600002027812 */ /* 0x004fc800078ed803 */
[----:B------:R-:W-:-:S05]  /*14f0*/  LOP3.LUT R2, R2, 0x400000, RZ, 0xb8, !PT ;  /* 0x0040000002027812 */ /* 0x000fca00078eb8ff */
[----:B------:R2:W-:Y:S02]  /*1500*/  STS [UR12+0x8], R2 ;  /* 0x00000802ff007988 */ /* 0x0005e4000800080c */
.L_x_49:
[----:B------:R-:W-:Y:S05]  /*1510*/  BSYNC.RELIABLE B3 ;  /* 0x0000000000037941 */ /* 0x000fea0003800100 */
.L_x_46:
[----:B--2-4-:R-:W2:Y:S02]  /*1520*/  @!P3 LDS R2, [UR12+0x8] ;  /* 0x0000080cff02b984 */ /* 0x014ea40008000800 */
[----:B--2---:R-:W-:-:S05]  /*1530*/  @!P3 LOP3.LUT R2, R2, 0x8000, RZ, 0xb8, !PT ;  /* 0x000080000202b812 */ /* 0x004fca00078eb8ff */
[----:B------:R2:W-:Y:S02]  /*1540*/  @!P3 STS [UR12+0x8], R2 ;  /* 0x00000802ff00b988 */ /* 0x0005e4000800080c */
.L_x_50:
[----:B------:R-:W-:Y:S05]  /*1550*/  BSYNC.RECONVERGENT B4 ;  /* 0x0000000000047941 */ /* 0x000fea0003800200 */
.L_x_45:
[----:B------:R-:W-:Y:S05]  /*1560*/  WARPSYNC.ALL ;  /* 0x0000000000007948 */ /* 0x000fea0003800000 */
[----:B------:R-:W-:Y:S01]  /*1570*/  NOP ;  /* 0x0000000000007918 */ /* 0x000fe20000000000 */
[----:B------:R-:W-:-:S04]  /*1580*/  UIADD3 UR4, UPT, UPT, UR4, 0x100, URZ ;  /* 0x0000010004047890 */ /* 0x000fc8000fffe0ff */
[----:B------:R-:W-:-:S04]  /*1590*/  UIADD3 UR14, UP0, UPT, UR4, UR14, URZ ;  /* 0x0000000e040e7290 */ /* 0x000fc8000ff1e0ff */
[----:B------:R-:W-:Y:S01]  /*15a0*/  ULEA.HI.X.SX32 UR15, UR4, UR15, 0x1, UP0 ;  /* 0x0000000f040f7291 */ /* 0x000fe200080f0eff */
[----:B------:R-:W-:Y:S11]  /*15b0*/  @P0 BRA `(.L_x_51) ;  /* 0x0000000000300947 */ /* 0x000ff60003800000 */
[----:B--2-4-:R-:W2:Y:S01]  /*15c0*/  S2R R2, SR_LANEID ;  /* 0x0000000000027919 */ /* 0x014ea20000000000 */
[----:B------:R-:W-:Y:S05]  /*15d0*/  WARPSYNC.ALL ;  /* 0x0000000000007948 */ /* 0x000fea0003800000 */
[----:B------:R-:W-:Y:S01]  /*15e0*/  NOP ;  /* 0x0000000000007918 */ /* 0x000fe20000000000 */
[----:B--2---:R-:W-:-:S05]  /*15f0*/  IMAD.SHL.U32 R4, R2, 0x4, RZ ;  /* 0x0000000402047824 */ /* 0x004fca00078e00ff */
[----:B------:R-:W2:Y:S01]  /*1600*/  LDS R5, [R4+UR12] ;  /* 0x0000000c04057984 */ /* 0x000ea20008000800 */
[----:B------:R-:W-:-:S05]  /*1610*/  IADD3 R2, P1, PT, R4, UR14, RZ ;  /* 0x0000000e04027c10 */ /* 0x000fca000ff3e0ff */
[----:B---3-5:R-:W-:-:S05]  /*1620*/  IMAD.X R3, RZ, RZ, UR15, P1 ;  /* 0x0000000fff037e24 */ /* 0x028fca00088e06ff */
[----:B--2---:R2:W3:Y:S01]  /*1630*/  ATOMG.E.EXCH.STRONG.GPU PT, RZ, [R2], R5 ;  /* 0x0000000502ff73a8 */ /* 0x0044e200041ee100 */
[----:B------:R-:W-:-:S04]  /*1640*/  DEPBAR {5,4,3,2,1,0} ;  /* 0x0000003f0000791a */ /* 0x000fc80000000000 */
[----:B------:R-:W4:Y:S02]  /*1650*/  CCTL.E.C.LDCU.IV.DEEP [UR14] ;  /* 0x000000000e007540 */ /* 0x000f240009c08000 */
[----:B----4-:R2:W-:Y:S01]  /*1660*/  UTMACCTL.IV [UR14] ;  /* 0x000000000e0079b9 */ /* 0x0105e20008000000 */
[----:B------:R-:W-:Y:S01]  /*1670*/  NOP ;  /* 0x0000000000007918 */ /* 0x000fe20000000000 */
.L_x_51:
[----:B------:R-:W-:Y:S05]  /*1680*/  @P0 BRA `(.L_x_52) ;  /* 0x00000000000c0947 */ /* 0x000fea0003800000 */
[----:B------:R0:W-:Y:S01]  /*1690*/  UTMACMDFLUSH ;  /* 0x00000000000079b7 */ /* 0x0001e20000000000 */
[----:B------:R-:W-:Y:S05]  /*16a0*/  @P0 BRA `(.L_x_52) ;  /* 0x0000000000040947 */ /* 0x000fea0003800000 */
[----:B------:R-:W-:-:S04]  /*16b0*/  DEPBAR.LE SB0, 0x0 ;  /* 0x000080000000791a */ /* 0x000fc80000000000 */
.L_x_52:
[----:B------:R-:W-:Y:S05]  /*16c0*/  WARPSYNC.ALL ;  /* 0x0000000000007948 */ /* 0x000fea0003800000 */
[----:B------:R-:W-:Y:S01]  /*16d0*/  NOP ;  /* 0x0000000000007918 */ /* 0x000fe20000000000 */
[----:B---3--:R-:W-:Y:S01]  /*16e0*/  BAR.SYNC.DEFER_BLOCKING 0x0 ;  /* 0x0000000000007b1d */ /* 0x008fe20000010000 */
[----:B--2-4-:R-:W-:Y:S01]  /*16f0*/  SHF.R.U32.HI R2, RZ, 0x5, R0 ;  /* 0x00000005ff027819 */ /* 0x014fe20000011600 */
[----:B------:R-:W-:-:S03]  /*1700*/  USHF.L.U32 UR16, UR16, 0x7, URZ ;  /* 0x0000000710107899 */ /* 0x000fc600080006ff */
[----:B------:R-:W-:Y:S01]  /*1710*/  R2UR UR13, R2 ;  /* 0x00000000020d72ca */ /* 0x000fe200000e0000 */
[----:B------:R-:W-:Y:S01]  /*1720*/  VOTEU.ALL UP0, P3 ;  /* 0x0000000000ff7886 */ /* 0x000fe20001800000 */
[----:B------:R-:W-:Y:S01]  /*1730*/  UMOV UR4, 0x1 ;  /* 0x0000000100047882 */ /* 0x000fe20000000000 */
[----:B------:R-:W-:Y:S01]  /*1740*/  VOTEU.ALL UP1, P3 ;  /* 0x0000000000ff7886 */ /* 0x000fe20001820000 */
[----:B------:R-:W-:Y:S02]  /*1750*/  BSSY.RECONVERGENT B4, `(.L_x_53) ;  /* 0x0000018000047945 */ /* 0x000fe40003800200 */
[----:B------:R-:W-:-:S04]  /*1760*/  @!UP0 UIADD3 UR8, UPT, UPT, -UR4, 0x100000, URZ ;  /* 0x0010000004088890 */ /* 0x000fc8000fffe1ff */
[----:B------:R-:W-:Y:S02]  /*1770*/  @!UP0 USHF.L.U32 UR9, UR8, 0xb, URZ ;  /* 0x0000000b08098899 */ /* 0x000fe400080006ff */
[----:B------:R-:W-:Y:S02]  /*1780*/  @!UP0 USHF.L.U32 UR8, UR8, 0x1, URZ ;  /* 0x0000000108088899 */ /* 0x000fe400080006ff */
[----:B------:R-:W-:-:S04]  /*1790*/  @!UP0 UIADD3 UR4, UPT, UPT, -UR4, 0x100000, URZ ;  /* 0x0010000004048890 */ /* 0x000fc8000fffe1ff */
[----:B------:R-:W-:Y:S02]  /*17a0*/  @!UP0 USHF.L.U32 UR5, UR4, 0xb, URZ ;  /* 0x0000000b04058899 */ /* 0x000fe400080006ff */
[----:B------:R-:W-:Y:S01]  /*17b0*/  @!UP0 USHF.L.U32 UR4, UR4, 0x1, URZ ;  /* 0x0000000104048899 */ /* 0x000fe200080006ff */
[----:B------:R-:W-:Y:S01]  /*17c0*/  VOTEU.ALL UP0, P3 ;  /* 0x0000000000ff7886 */ /* 0x000fe20001800000 */
[----:B------:R-:W2:Y:S04]  /*17d0*/  FENCE.VIEW.ASYNC.S ;  /* 0x00000000000073c6 */ /* 0x000ea80000000000 */
[----:B--2---:R2:W3:Y:S06]  /*17e0*/  @!UP0 SYNCS.EXCH.64 URZ, [UR12+0xc000], UR8 ;  /* 0x00c000080cff85b2 */ /* 0x0044ec0008000100 */
[----:B------:R2:W3:Y:S02]  /*17f0*/  @!UP1 SYNCS.EXCH.64 URZ, [UR12+0xc020], UR4 ;  /* 0x00c020040cff95b2 */ /* 0x0004e40008000100 */
[----:B---3--:R-:W-:Y:S06]  /*1800*/  BAR.SYNC.DEFER_BLOCKING 0x0 ;  /* 0x0000000000007b1d */ /* 0x008fec0000010000 */
[----:B------:R-:W-:Y:S05]  /*1810*/  @P3 BRA `(.L_x_54) ;  /* 0x00000000002c3947 */ /* 0x000fea0003800000 */
[----:B--2---:R-:W-:Y:S02]  /*1820*/  UMOV UR4, 0x1 ;  /* 0x0000000100047882 */ /* 0x004fe40000000000 */
[----:B------:R-:W-:-:S04]  /*1830*/  UIADD3 UR8, UPT, UPT, -UR4, 0x100000, URZ ;  /* 0x0010000004087890 */ /* 0x000fc8000fffe1ff */
[----:B------:R-:W-:Y:S02]  /*1840*/  USHF.L.U32 UR9, UR8, 0xb, URZ ;  /* 0x0000000b08097899 */ /* 0x000fe400080006ff */
[----:B------:R-:W-:Y:S02]  /*1850*/  USHF.L.U32 UR8, UR8, 0x1, URZ ;  /* 0x0000000108087899 */ /* 0x000fe400080006ff */
[----:B------:R-:W-:-:S04]  /*1860*/  UIADD3 UR4, UPT, UPT, -UR4, 0x100000, URZ ;  /* 0x0010000004047890 */ /* 0x000fc8000fffe1ff */
[----:B------:R-:W-:Y:S02]  /*1870*/  USHF.L.U32 UR5, UR4, 0xb, URZ ;  /* 0x0000000b04057899 */ /* 0x000fe400080006ff */
[----:B------:R-:W-:Y:S01]  /*1880*/  USHF.L.U32 UR4, UR4, 0x1, URZ ;  /* 0x0000000104047899 */ /* 0x000fe200080006ff */
[----:B------:R-:W2:Y:S03]  /*1890*/  FENCE.VIEW.ASYNC.S ;  /* 0x00000000000073c6 */ /* 0x000ea60000000000 */
[----:B--2---:R3:W4:Y:S08]  /*18a0*/  SYNCS.EXCH.64 URZ, [UR12+0xc008], UR8 ;  /* 0x00c008080cff75b2 */ /* 0x0047300008000100 */
[----:B------:R3:W2:Y:S02]  /*18b0*/  SYNCS.EXCH.64 URZ, [UR12+0xc028], UR4 ;  /* 0x00c028040cff75b2 */ /* 0x0006a40008000100 */
[----:B---3--:R-:W-:Y:S01]  /*18c0*/  NOP ;  /* 0x0000000000007918 */ /* 0x008fe20000000000 */
.L_x_54:
[----:B--2---:R-:W-:Y:S05]  /*18d0*/  BSYNC.RECONVERGENT B4 ;  /* 0x0000000000047941 */ /* 0x004fea0003800200 */
.L_x_53:
[----:B----4-:R-:W-:Y:S06]  /*18e0*/  BAR.SYNC.DEFER_BLOCKING 0x0 ;  /* 0x0000000000007b1d */ /* 0x010fec0000010000 */
[----:B------:R-:W-:Y:S04]  /*18f0*/  BSSY.RECONVERGENT B4, `(.L_x_55) ;  /* 0x000000d000047945 */ /* 0x000fe80003800200 */
[----:B------:R-:W-:Y:S05]  /*1900*/  @P3 BRA `(.L_x_56) ;  /* 0x00000000002c3947 */ /* 0x000fea0003800000 */
[----:B------:R-:W-:Y:S02]  /*1910*/  UMOV UR4, 0x1 ;  /* 0x0000000100047882 */ /* 0x000fe40000000000 */
[----:B------:R-:W-:-:S04]  /*1920*/  UIADD3 UR8, UPT, UPT, -UR4, 0x100000, URZ ;  /* 0x0010000004087890 */ /* 0x000fc8000fffe1ff */
[----:B------:R-:W-:Y:S02]  /*1930*/  USHF.L.U32 UR9, UR8, 0xb, URZ ;  /* 0x0000000b08097899 */ /* 0x000fe400080006ff */
[----:B------:R-:W-:Y:S02]  /*1940*/  USHF.L.U32 UR8, UR8, 0x1, URZ ;  /* 0x0000000108087899 */ /* 0x000fe400080006ff */
[----:B------:R-:W-:-:S04]  /*1950*/  UIADD3 UR4, UPT, UPT, -UR4, 0x100000, URZ ;  /* 0x0010000004047890 */ /* 0x000fc8000fffe1ff */
[----:B------:R-:W-:Y:S02]  /*1960*/  USHF.L.U32 UR5, UR4, 0xb, URZ ;  /* 0x0000000b04057899 */ /* 0x000fe400080006ff */
[----:B------:R-:W-:Y:S01]  /*1970*/  USHF.L.U32 UR4, UR4, 0x1, URZ ;  /* 0x0000000104047899 */ /* 0x000fe200080006ff */
[----:B------:R-:W2:Y:S03]  /*1980*/  FENCE.VIEW.ASYNC.S ;  /* 0x00000000000073c6 */ /* 0x000ea60000000000 */
[----:B--2---:R2:W3:Y:S08]  /*1990*/  SYNCS.EXCH.64 URZ, [UR12+0xc010], UR8 ;  /* 0x00c010080cff75b2 */ /* 0x0044f00008000100 */
[----:B------:R2:W4:Y:S01]  /*19a0*/  SYNCS.EXCH.64 URZ, [UR12+0xc030], UR4 ;  /* 0x00c030040cff75b2 */ /* 0x0005220008000100 */
[----:B------:R-:W-:Y:S01]  /*19b0*/  NOP ;  /* 0x0000000000007918 */ /* 0x000fe20000000000 */
.L_x_56:
[----:B--2---:R-:W-:Y:S05]  /*19c0*/  BSYNC.RECONVERGENT B4 ;  /* 0x0000000000047941 */ /* 0x004fea0003800200 */
.L_x_55:
[----:B---34-:R-:W-:Y:S01]  /*19d0*/  BAR.SYNC.DEFER_BLOCKING 0x0 ;  /* 0x0000000000007b1d */ /* 0x018fe20000010000 */
[----:B------:R-:W-:Y:S01]  /*19e0*/  UIADD3 UR10, UPT, UPT, UR12, 0xc020, URZ ;  /* 0x0000c0200c0a7890 */ /* 0x000fe2000fffe0ff */
[----:B------:R-:W-:Y:S01]  /*19f0*/  ISETP.GE.AND P0, PT, R12, 0x1, PT ;  /* 0x000000010c00780c */ /* 0x000fe20003f06270 */
[----:B------:R-:W-:-:S03]  /*1a00*/  USHF.L.U32 UR11, UR7, 0x6, URZ ;  /* 0x00000006070b7899 */ /* 0x000fc600080006ff */
        /* <DEDUP_REMOVED lines=13> */
.L_x_58:
[----:B--2---:R-:W-:Y:S05]  /*1ae0*/  BSYNC.RECONVERGENT B4 ;  /* 0x0000000000047941 */ /* 0x004fea0003800200 */
.L_x_57:
[----:B------:R-:W-:Y:S05]  /*1af0*/  @!P0 BRA `(.L_x_59) ;  /* 0x0000000800388947 */ /* 0x000fea0003800000 */
[----:B---34-:R-:W-:Y:S01]  /*1b00*/  BAR.SYNC.DEFER_BLOCKING 0x0 ;  /* 0x0000000000007b1d */ /* 0x018fe20000010000 */
[----:B------:R-:W-:Y:S01]  /*1b10*/  ELECT P1, URZ, PT ;  /* 0x0000000000ff782f */ /* 0x000fe20003820000 */
[----:B------:R-:W-:Y:S01]  /*1b20*/  @!P3 IMAD.MOV.U32 R2, RZ, RZ, 0x3000 ;  /* 0x00003000ff02b424 */ /* 0x000fe200078e00ff */
[----:B------:R-:W-:Y:S02]  /*1b30*/  ULOP3.LUT UR6, UR13, 0x1, URZ, 0xc0, !UPT ;  /* 0x000000010d067892 */ /* 0x000fe4000f8ec0ff */
[----:B------:R-:W-:Y:S01]  /*1b40*/  ISETP.LT.U32.AND P1, PT, R68, 0x20, P1 ;  /* 0x000000204400780c */ /* 0x000fe20000f21070 */
[----:B------:R-:W-:Y:S02]  /*1b50*/  UIADD3 UR4, UPT, UPT, UR12, 0x8000, URZ ;  /* 0x000080000c047890 */ /* 0x000fe4000fffe0ff */
[----:B------:R-:W-:Y:S02]  /*1b60*/  ULEA UR28, UR6, UR12, 0xc ;  /* 0x0000000c061c7291 */ /* 0x000fe4000f8e60ff */
[----:B------:R-:W-:Y:S01]  /*1b70*/  ULEA UR30, UR6, UR16, 0x6 ;  /* 0x00000010061e7291 */ /* 0x000fe2000f8e30ff */
[----:B------:R-:W-:Y:S01]  /*1b80*/  UMOV UR7, UR11 ;  /* 0x0000000b00077c82 */ /* 0x000fe20008000000 */
[----:B------:R-:W-:-:S04]  /*1b90*/  ELECT P0, URZ, PT ;  /* 0x0000000000ff782f */ /* 0x000fc80003800000 */
[----:B------:R-:W-:Y:S02]  /*1ba0*/  ISETP.LT.U32.AND P0, PT, R68, 0x40, P0 ;  /* 0x000000404400780c */ /* 0x000fe40000701070 */
[----:B------:R-:W-:Y:S01]  /*1bb0*/  VOTEU.ANY UP0, P1 ;  /* 0x0000000000ff7886 */ /* 0x000fe20000800100 */
[----:B------:R-:W-:-:S04]  /*1bc0*/  VOTEU.ANY UP2, P1 ;  /* 0x0000000000ff7886 */ /* 0x000fc80000840100 */
[----:B------:R-:W-:Y:S02]  /*1bd0*/  @UP0 UIADD3 UR5, UPT, UPT, UR12, 0xc000, URZ ;  /* 0x0000c0000c050890 */ /* 0x000fe4000fffe0ff */
[----:B------:R2:W-:Y:S01]  /*1be0*/  @!P3 SYNCS.ARRIVE.TRANS64 RZ, [UR12+0xc000], R2 ;  /* 0x00c00002ffffb9a7 */ /* 0x0005e2000800000c */
[----:B------:R-:W-:Y:S01]  /*1bf0*/  @UP0 UMOV UR6, URZ ;  /* 0x000000ff00060c82 */ /* 0x000fe20008000000 */
[----:B------:R-:W-:Y:S01]  /*1c00*/  BAR.SYNC.DEFER_BLOCKING 0x0 ;  /* 0x0000000000007b1d */ /* 0x000fe20000010000 */
[----:B------:R-:W-:-:S05]  /*1c10*/  UISETP.NE.U32.AND UP0, UPT, UR13, URZ, UPT ;  /* 0x000000ff0d00728c */ /* 0x000fca000bf05070 */
[----:B------:R-:W-:Y:S01]  /*1c20*/  VOTEU.ANY UP1, P0 ;  /* 0x0000000000ff7886 */ /* 0x000fe20000020100 */
[----:B------:R-:W-:-:S04]  /*1c30*/  VOTEU.ANY UP3, P0 ;  /* 0x0000000000ff7886 */ /* 0x000fc80000060100 */
[----:B------:R-:W-:Y:S01]  /*1c40*/  @UP1 UIADD3 UR29, UPT, UPT, UR12, 0xc000, URZ ;  /* 0x0000c0000c1d1890 */ /* 0x000fe2000fffe0ff */
[----:B------:R-:W-:Y:S01]  /*1c50*/  @UP1 UMOV UR31, URZ ;  /* 0x000000ff001f1c82 */ /* 0x000fe20008000000 */
[----:B------:R2:W-:Y:S01]  /*1c60*/  @UP2 UTMALDG.2D [UR4], [UR20] ;  /* 0x00000004140025b4 */ /* 0x0005e20008008000 */
[----:B------:R3:W-:Y:S06]  /*1c70*/  MEMBAR.ALL.CTA ;  /* 0x0000000000007992 */ /* 0x0007ec0000008000 */
[----:B---3--:R-:W3:Y:S02]  /*1c80*/  FENCE.VIEW.ASYNC.S ;  /* 0x00000000000073c6 */ /* 0x008ee40000000000 */
[----:B---3--:R-:W-:Y:S06]  /*1c90*/  BAR.SYNC.DEFER_BLOCKING 0x0 ;  /* 0x0000000000007b1d */ /* 0x008fec0000010000 */
[----:B------:R2:W-:Y:S02]  /*1ca0*/  @UP3 UTMALDG.2D [UR28], [UR22] ;  /* 0x0000001c160035b4 */ /* 0x0005e40008008000 */
[----:B------:R-:W-:Y:S06]  /*1cb0*/  BAR.SYNC.DEFER_BLOCKING 0x0 ;  /* 0x0000000000007b1d */ /* 0x000fec0000010000 */
[----:B------:R-:W3:Y:S02]  /*1cc0*/  SYNCS.PHASECHK.TRANS64.TRYWAIT P0, [UR12+0xc000], RZ ;  /* 0x00c000ffff0075a7 */ /* 0x000ee4000800110c */
[----:B--23--:R-:W-:Y:S05]  /*1cd0*/  @!P0 BRA `(.L_x_60) ;  /* 0x0000001000048947 */ /* 0x00cfea0003800000 */
.L_x_78:
[----:B------:R-:W-:Y:S05]  /*1ce0*/  BRA.U UP0, `(.L_x_61) ;  /* 0x0000000100587547 */ /* 0x000fea000b800000 */
[----:B------:R-:W-:Y:S02]  /*1cf0*/  USHF.R.U32.HI UR6, URZ, 0x4, UR12 ;  /* 0x00000004ff067899 */ /* 0x000fe4000801160c */
[----:B------:R-:W-:Y:S02]  /*1d00*/  USHF.R.U32.HI UR4, URZ, 0x4, UR4 ;  /* 0x00000004ff047899 */ /* 0x000fe40008011604 */
[----:B------:R-:W-:Y:S02]  /*1d10*/  USGXT.U32 UR6, UR6, 0xe ;  /* 0x0000000e0606789a */ /* 0x000fe40008000000 */
[----:B------:R-:W-:Y:S01]  /*1d20*/  USGXT.U32 UR4, UR4, 0xe ;  /* 0x0000000e0404789a */ /* 0x000fe20008000000 */
[----:B------:R-:W-:Y:S01]  /*1d30*/  UMOV UR18, 0x1000080 ;  /* 0x0100008000127882 */ /* 0x000fe20000000000 */
[----:B------:R-:W-:Y:S01]  /*1d40*/  UMOV UR19, 0x40004040 ;  /* 0x4000404000137882 */ /* 0x000fe20000000000 */
[----:B------:R-:W-:Y:S01]  /*1d50*/  UMOV UR7, URZ ;  /* 0x000000ff00077c82 */ /* 0x000fe20008000000 */
[----:B------:R-:W-:Y:S01]  /*1d60*/  UMOV UR8, 0xfffffffe ;  /* 0xfffffffe00087882 */ /* 0x000fe20000000000 */
[----:B------:R-:W-:Y:S01]  /*1d70*/  UMOV UR9, 0x7fffbfdf ;  /* 0x7fffbfdf00097882 */ /* 0x000fe20000000000 */
[----:B------:R-:W-:Y:S01]  /*1d80*/  UMOV UR5, URZ ;  /* 0x000000ff00057c82 */ /* 0x000fe20008000000 */
[----:B------:R-:W-:-:S02]  /*1d90*/  UIADD3.64 UR18, UPT, UPT, UR6, UR18, URZ ;  /* 0x0000001206127297 */ /* 0x000fc4000fffe0ff */
[----:B------:R-:W-:Y:S02]  /*1da0*/  ULOP3.LUT UR6, UR6, 0x1000000, URZ, 0xfc, !UPT ;  /* 0x0100000006067892 */ /* 0x000fe4000f8efcff */
[----:B------:R-:W-:Y:S01]  /*1db0*/  UIADD3.64 UR8, UPT, UPT, UR4, -UR8, URZ ;  /* 0x8000000804087297 */ /* 0x000fe2000fffe0ff */
[----:B------:R-:W-:Y:S01]  /*1dc0*/  UMOV UR26, 0x0 ;  /* 0x00000000001a7882 */ /* 0x000fe20000000000 */
[----:B------:R-:W-:Y:S01]  /*1dd0*/  UMOV UR27, 0x4210490 ;  /* 0x04210490001b7882 */ /* 0x000fe20000000000 */
[----:B------:R-:W-:Y:S01]  /*1de0*/  UMOV UR5, 0x80004020 ;  /* 0x8000402000057882 */ /* 0x000fe20000000000 */
[----:B------:R-:W-:Y:S01]  /*1df0*/  UMOV UR7, 0x40004040 ;  /* 0x4000404000077882 */ /* 0x000fe20000000000 */
[----:B------:R-:W-:Y:S01]  /*1e00*/  UMOV UR28, 0x0 ;  /* 0x00000000001c7882 */ /* 0x000fe20000000000 */
[----:B------:R-:W-:Y:S01]  /*1e10*/  UMOV UR29, 0x4210490 ;  /* 0x04210490001d7882 */ /* 0x000fe20000000000 */
[----:B------:R2:W-:Y:S02]  /*1e20*/  UTCHMMA gdesc[UR4], gdesc[UR6], tmem[UR24], tmem[UR26], idesc[UR27], !UPT ;  /* 0x00ff1a06040075ea */ /* 0x0005e4000f800018 */
[----:B------:R2:W-:Y:S01]  /*1e30*/  UTCHMMA gdesc[UR8], gdesc[UR18], tmem[UR24], tmem[UR28], idesc[UR29], UPT ;  /* 0x00ff1c12080075ea */ /* 0x0005e2000b800018 */
[----:B------:R-:W-:-:S02]  /*1e40*/  NOP ;  /* 0x0000000000007918 */ /* 0x000fc40000000000 */
.L_x_61:
[----:B------:R-:W-:Y:S01]  /*1e50*/  ELECT P0, URZ, PT ;  /* 0x0000000000ff782f */ /* 0x000fe20003800000 */
[----:B--2---:R-:W-:Y:S01]  /*1e60*/  UMOV UR4, UR10 ;  /* 0x0000000a00047c82 */ /* 0x004fe20008000000 */
[----:B------:R-:W-:Y:S02]  /*1e70*/  UMOV UR5, URZ ;  /* 0x000000ff00057c82 */ /* 0x000fe40008000000 */
[----:B------:R-:W-:-:S13]  /*1e80*/  ISETP.LT.U32.AND P0, PT, R68, 0x20, P0 ;  /* 0x000000204400780c */ /* 0x000fda0000701070 */
[----:B------:R-:W-:Y:S01]  /*1e90*/  VOTEU.ANY UP0, P0 ;  /* 0x0000000000ff7886 */ /* 0x000fe20000000100 */
[----:B------:R-:W-:Y:S01]  /*1ea0*/  VOTEU.ANY UP1, P0 ;  /* 0x0000000000ff7886 */ /* 0x000fe20000020100 */
[----:B------:R-:W-:-:S03]  /*1eb0*/  ISETP.GE.U32.AND P0, PT, R12, 0x21, PT ;  /* 0x000000210c00780c */ /* 0x000fc60003f06070 */
[----:B------:R-:W-:Y:S02]  /*1ec0*/  @UP0 UMOV UR4, UR4 ;  /* 0x0000000400040c82 */ /* 0x000fe40008000000 */
[----:B------:R2:W-:Y:S01]  /*1ed0*/  @UP1 UTCBAR [UR4], URZ ;  /* 0x000000ff040013e9 */ /* 0x0005e200080000ff */
[----:B------:R-:W-:Y:S06]  /*1ee0*/  BAR.SYNC.DEFER_BLOCKING 0x0 ;  /* 0x0000000000007b1d */ /* 0x000fec0000010000 */
[----:B------:R-:W3:Y:S02]  /*1ef0*/  SYNCS.PHASECHK.TRANS64.TRYWAIT P1, [UR12+0xc020], RZ ;  /* 0x00c020ffff0075a7 */ /* 0x000ee4000802110c */
[----:B--23--:R-:W-:Y:S05]  /*1f00*/  @!P1 BRA `(.L_x_62) ;  /* 0x0000000c00849947 */ /* 0x00cfea0003800000 */
.L_x_79:
[----:B------:R-:W-:Y:S01]  /*1f10*/  IMAD.MOV.U32 R2, RZ, RZ, RZ ;  /* 0x000000ffff027224 */ /* 0x000fe200078e00ff */
[----:B------:R-:W-:Y:S06]  /*1f20*/  @!P0 BRA `(.L_x_59) ;  /* 0x00000004002c8947 */ /* 0x000fec0003800000 */
[----:B------:R-:W2:Y:S01]  /*1f30*/  LDCU UR19, c[0x0][0x3a0] ;  /* 0x00007400ff1377ac */ /* 0x000ea20008000800 */
[----:B------:R-:W-:Y:S01]  /*1f40*/  UMOV UR17, 0x1 ;  /* 0x0000000100117882 */ /* 0x000fe20000000000 */
[----:B------:R-:W-:-:S05]  /*1f50*/  UMOV UR10, 0x20 ;  /* 0x00000020000a7882 */ /* 0x000fca0000000000 */
.L_x_66:
[----:B------:R-:W-:Y:S01]  /*1f60*/  BAR.SYNC.DEFER_BLOCKING 0x0 ;  /* 0x0000000000007b1d */ /* 0x000fe20000010000 */
[----:B------:R-:W-:Y:S01]  /*1f70*/  ULEA UR18, UR17, UR12, 0x3 ;  /* 0x0000000c11127291 */ /* 0x000fe2000f8e18ff */
[----:B-----5:R-:W-:Y:S01]  /*1f80*/  @!P3 IMAD.MOV.U32 R3, RZ, RZ, 0x3000 ;  /* 0x00003000ff03b424 */ /* 0x020fe200078e00ff */
[----:B------:R-:W-:Y:S01]  /*1f90*/  ELECT P1, URZ, PT ;  /* 0x0000000000ff782f */ /* 0x000fe20003820000 */
[----:B------:R-:W-:-:S03]  /*1fa0*/  ULEA UR8, UR17, UR12, 0xc ;  /* 0x0000000c11087291 */ /* 0x000fc6000f8e60ff */
[----:B------:R-:W-:Y:S02]  /*1fb0*/  ISETP.LT.U32.AND P1, PT, R68, 0x20, P1 ;  /* 0x000000204400780c */ /* 0x000fe40000f21070 */
[----:B------:R-:W-:Y:S01]  /*1fc0*/  ELECT P0, URZ, PT ;  /* 0x0000000000ff782f */ /* 0x000fe20003800000 */
[----:B------:R-:W-:-:S03]  /*1fd0*/  UIADD3 UR8, UPT, UPT, UR8, 0x8000, URZ ;  /* 0x0000800008087890 */ /* 0x000fc6000fffe0ff */
[----:B------:R-:W-:Y:S01]  /*1fe0*/  ISETP.LT.U32.AND P0, PT, R68, 0x40, P0 ;  /* 0x000000404400780c */ /* 0x000fe20000701070 */
[----:B------:R-:W-:Y:S02]  /*1ff0*/  ULEA UR4, UR17, UR12, 0xd ;  /* 0x0000000c11047291 */ /* 0x000fe4000f8e68ff */
[----:B------:R-:W-:Y:S01]  /*2000*/  ULOP3.LUT UR5, UR13, 0x1, URZ, 0xc0, !UPT ;  /* 0x000000010d057892 */ /* 0x000fe2000f8ec0ff */
[----:B------:R-:W-:-:S03]  /*2010*/  UMOV UR31, UR10 ;  /* 0x0000000a001f7c82 */ /* 0x000fc60008000000 */
[----:B------:R-:W-:Y:S01]  /*2020*/  ULEA UR28, UR5, UR4, 0xc ;  /* 0x00000004051c7291 */ /* 0x000fe2000f8e60ff */
[----:B------:R-:W-:Y:S01]  /*2030*/  VOTEU.ANY UP0, P1 ;  /* 0x0000000000ff7886 */ /* 0x000fe20000800100 */
[----:B------:R-:W-:Y:S01]  /*2040*/  ULEA UR30, UR5, UR16, 0x6 ;  /* 0x00000010051e7291 */ /* 0x000fe2000f8e30ff */
[----:B------:R3:W-:Y:S03]  /*2050*/  @!P3 SYNCS.ARRIVE.TRANS64 RZ, [UR18+0xc000], R3 ;  /* 0x00c00003ffffb9a7 */ /* 0x0007e60008000012 */
[----:B------:R-:W-:Y:S01]  /*2060*/  VOTEU.ANY UP1, P0 ;  /* 0x0000000000ff7886 */ /* 0x000fe20000020100 */
[----:B------:R-:W-:Y:S01]  /*2070*/  @UP0 UIADD3 UR9, UPT, UPT, UR18, 0xc000, URZ ;  /* 0x0000c00012090890 */ /* 0x000fe2000fffe0ff */
[----:B------:R-:W-:Y:S01]  /*2080*/  VOTEU.ANY UP0, P1 ;  /* 0x0000000000ff7886 */ /* 0x000fe20000800100 */
[----:B------:R-:W-:Y:S02]  /*2090*/  BAR.SYNC.DEFER_BLOCKING 0x0 ;  /* 0x0000000000007b1d */ /* 0x000fe40000010000 */
[----:B------:R-:W-:Y:S01]  /*20a0*/  @UP1 UIADD3 UR29, UPT, UPT, UR18, 0xc000, URZ ;  /* 0x0000c000121d1890 */ /* 0x000fe2000fffe0ff */
[----:B---3--:R-:W-:-:S03]  /*20b0*/  IMAD.U32 R3, R2, -0x80000000, RZ ;  /* 0x8000000002037824 */ /* 0x008fc600078e00ff */
[----:B------:R-:W-:Y:S01]  /*20c0*/  VOTEU.ANY UP1, P0 ;  /* 0x0000000000ff7886 */ /* 0x000fe20000020100 */
[----:B------:R3:W-:Y:S01]  /*20d0*/  @UP0 UTMALDG.2D [UR8], [UR20] ;  /* 0x00000008140005b4 */ /* 0x0007e20008008000 */
[----:B------:R-:W-:Y:S01]  /*20e0*/  UISETP.NE.U32.AND UP0, UPT, UR13, URZ, UPT ;  /* 0x000000ff0d00728c */ /* 0x000fe2000bf05070 */
[----:B------:R4:W-:Y:S06]  /*20f0*/  MEMBAR.ALL.CTA ;  /* 0x0000000000007992 */ /* 0x0009ec0000008000 */
[----:B----4-:R-:W4:Y:S02]  /*2100*/  FENCE.VIEW.ASYNC.S ;  /* 0x00000000000073c6 */ /* 0x010f240000000000 */
[----:B----4-:R-:W-:Y:S06]  /*2110*/  BAR.SYNC.DEFER_BLOCKING 0x0 ;  /* 0x0000000000007b1d */ /* 0x010fec0000010000 */
[----:B------:R3:W-:Y:S02]  /*2120*/  @UP1 UTMALDG.2D [UR28], [UR22] ;  /* 0x0000001c160015b4 */ /* 0x0007e40008008000 */
[----:B------:R-:W-:Y:S06]  /*2130*/  BAR.SYNC.DEFER_BLOCKING 0x0 ;  /* 0x0000000000007b1d */ /* 0x000fec0000010000 */
[----:B------:R-:W4:Y:S02]  /*2140*/  SYNCS.PHASECHK.TRANS64.TRYWAIT P0, [UR18+0xc000], R3 ;  /* 0x00c00003ff0075a7 */ /* 0x000f240008001112 */
[----:B---34-:R-:W-:Y:S05]  /*2150*/  @!P0 BRA `(.L_x_63) ;  /* 0x0000000800fc8947 */ /* 0x018fea0003800000 */
.L_x_80:
[----:B------:R-:W-:Y:S05]  /*2160*/  BRA.U UP0, `(.L_x_64) ;  /* 0x0000000100507547 */ /* 0x000fea000b800000 */
[----:B------:R-:W-:Y:S02]  /*2170*/  USHF.R.U32.HI UR6, URZ, 0x4, UR8 ;  /* 0x00000004ff067899 */ /* 0x000fe40008011608 */
[----:B------:R-:W-:Y:S02]  /*2180*/  USHF.R.U32.HI UR8, URZ, 0x4, UR4 ;  /* 0x00000004ff087899 */ /* 0x000fe40008011604 */
[----:B------:R-:W-:Y:S02]  /*2190*/  USGXT.U32 UR6, UR6, 0xe ;  /* 0x0000000e0606789a */ /* 0x000fe40008000000 */
[----:B------:R-:W-:Y:S02]  /*21a0*/  USGXT.U32 UR8, UR8, 0xe ;  /* 0x0000000e0808789a */ /* 0x000fe40008000000 */
[----:B------:R-:W-:Y:S02]  /*21b0*/  UIADD3 UR26, UP0, UPT, UR6, 0x2, URZ ;  /* 0x00000002061a7890 */ /* 0x000fe4000ff1e0ff */
[----:B------:R-:W-:Y:S01]  /*21c0*/  UIADD3 UR28, UP1, UPT, UR8, 0x1000080, URZ ;  /* 0x01000080081c7890 */ /* 0x000fe2000ff3e0ff */
[----:B------:R-:W-:Y:S01]  /*21d0*/  UMOV UR4, URZ ;  /* 0x000000ff00047c82 */ /* 0x000fe20008000000 */
[----:B------:R-:W-:Y:S01]  /*21e0*/  UMOV UR5, URZ ;  /* 0x000000ff00057c82 */ /* 0x000fe20008000000 */
[----:B------:R-:W-:-:S02]  /*21f0*/  ULOP3.LUT UR8, UR8, 0x1000000, URZ, 0xfc, !UPT ;  /* 0x0100000008087892 */ /* 0x000fc4000f8efcff */
[----:B------:R-:W-:Y:S02]  /*2200*/  UIADD3.X UR27, UPT, UPT, UR4, -0x7fffbfe0, URZ, UP0, !UPT ;  /* 0x80004020041b7890 */ /* 0x000fe400087fe4ff */
[----:B------:R-:W-:Y:S01]  /*2210*/  UIADD3.X UR29, UPT, UPT, UR5, 0x40004040, URZ, UP1, !UPT ;  /* 0x40004040051d7890 */ /* 0x000fe20008ffe4ff */
[----:B------:R-:W-:Y:S01]  /*2220*/  UMOV UR30, 0x0 ;  /* 0x00000000001e7882 */ /* 0x000fe20000000000 */
[----:B------:R-:W-:Y:S01]  /*2230*/  UMOV UR31, 0x4210490 ;  /* 0x04210490001f7882 */ /* 0x000fe20000000000 */
[----:B------:R-:W-:Y:S01]  /*2240*/  UMOV UR7, 0x80004020 ;  /* 0x8000402000077882 */ /* 0x000fe20000000000 */
[----:B------:R-:W-:Y:S01]  /*2250*/  UMOV UR9, 0x40004040 ;  /* 0x4000404000097882 */ /* 0x000fe20000000000 */
[----:B------:R-:W-:Y:S01]  /*2260*/  UMOV UR4, 0x0 ;  /* 0x0000000000047882 */ /* 0x000fe20000000000 */
[----:B------:R-:W-:Y:S01]  /*2270*/  UMOV UR5, 0x4210490 ;  /* 0x0421049000057882 */ /* 0x000fe20000000000 */
[----:B------:R3:W-:Y:S02]  /*2280*/  UTCHMMA gdesc[UR6], gdesc[UR8], tmem[UR24], tmem[UR30], idesc[UR31], UPT ;  /* 0x00ff1e08060075ea */ /* 0x0007e4000b800018 */
[----:B------:R3:W-:Y:S01]  /*2290*/  UTCHMMA gdesc[UR26], gdesc[UR28], tmem[UR24], tmem[UR4], idesc[UR5], UPT ;  /* 0x00ff041c1a0075ea */ /* 0x0007e2000b800018 */
[----:B------:R-:W-:-:S02]  /*22a0*/  NOP ;  /* 0x0000000000007918 */ /* 0x000fc40000000000 */
.L_x_64:
[----:B------:R-:W-:Y:S01]  /*22b0*/  ELECT P0, URZ, PT ;  /* 0x0000000000ff782f */ /* 0x000fe20003800000 */
[----:B---3--:R-:W-:-:S03]  /*22c0*/  UIADD3 UR4, UPT, UPT, UR18, 0xc020, URZ ;  /* 0x0000c02012047890 */ /* 0x008fc6000fffe0ff */
[----:B------:R-:W-:Y:S01]  /*22d0*/  ISETP.LT.U32.AND P0, PT, R68, 0x20, P0 ;  /* 0x000000204400780c */ /* 0x000fe20000701070 */
[----:B------:R-:W-:-:S12]  /*22e0*/  UMOV UR5, URZ ;  /* 0x000000ff00057c82 */ /* 0x000fd80008000000 */
[----:B------:R-:W-:Y:S01]  /*22f0*/  VOTEU.ANY UP0, P0 ;  /* 0x0000000000ff7886 */ /* 0x000fe20000000100 */
[----:B------:R-:W-:-:S04]  /*2300*/  VOTEU.ANY UP1, P0 ;  /* 0x0000000000ff7886 */ /* 0x000fc80000020100 */
[----:B------:R-:W-:Y:S02]  /*2310*/  @UP0 UMOV UR4, UR4 ;  /* 0x0000000400040c82 */ /* 0x000fe40008000000 */
[----:B------:R3:W-:Y:S01]  /*2320*/  @UP1 UTCBAR [UR4], URZ ;  /* 0x000000ff040013e9 */ /* 0x0007e200080000ff */
[----:B------:R-:W-:Y:S06]  /*2330*/  BAR.SYNC.DEFER_BLOCKING 0x0 ;  /* 0x0000000000007b1d */ /* 0x000fec0000010000 */
[----:B------:R-:W4:Y:S02]  /*2340*/  SYNCS.PHASECHK.TRANS64.TRYWAIT P0, [UR18+0xc020], R3 ;  /* 0x00c02003ff0075a7 */ /* 0x000f240008001112 */
[----:B---34-:R-:W-:Y:S05]  /*2350*/  @!P0 BRA `(.L_x_65) ;  /* 0x0000000800888947 */ /* 0x018fea0003800000 */
.L_x_81:
[----:B------:R-:W-:Y:S02]  /*2360*/  UIADD3 UR17, UPT, UPT, UR17, 0x1, URZ ;  /* 0x0000000111117890 */ /* 0x000fe4000fffe0ff */
[----:B------:R-:W-:Y:S02]  /*2370*/  UIADD3 UR10, UPT, UPT, UR10, 0x20, URZ ;  /* 0x000000200a0a7890 */ /* 0x000fe4000fffe0ff */
[----:B------:R-:W-:-:S04]  /*2380*/  UISETP.NE.U32.AND UP0, UPT, UR17, 0x4, UPT ;  /* 0x000000041100788c */ /* 0x000fc8000bf05070 */
[----:B------:R-:W-:Y:S02]  /*2390*/  USEL UR17, UR17, URZ, UP0 ;  /* 0x000000ff11117287 */ /* 0x000fe40008000000 */
[----:B------:R-:W-:Y:S02]  /*23a0*/  USEL UR4, URZ, 0x1, UP0 ;  /* 0x00000001ff047887 */ /* 0x000fe40008000000 */
[----:B--2---:R-:W-:-:S04]  /*23b0*/  UISETP.GE.AND UP0, UPT, UR10, UR19, UPT ;  /* 0x000000130a00728c */ /* 0x004fc8000bf06270 */
[----:B------:R-:W-:-:S05]  /*23c0*/  LOP3.LUT R2, R2, UR4, RZ, 0x3c, !PT ;  /* 0x0000000402027c12 */ /* 0x000fca000f8e3cff */
[----:B------:R-:W-:Y:S05]  /*23d0*/  BRA.U !UP0, `(.L_x_66) ;  /* 0xfffffff908e07547 */ /* 0x000fea000b83ffff */
.L_x_59:
[----:B---34-:R-:W-:Y:S06]  /*23e0*/  BAR.SYNC.DEFER_BLOCKING 0x0 ;  /* 0x0000000000007b1d */ /* 0x018fec0000010000 */
[----:B------:R-:W-:Y:S04]  /*23f0*/  BSSY.RECONVERGENT B4, `(.L_x_67) ;  /* 0x0000004000047945 */ /* 0x000fe80003800200 */
[----:B------:R-:W-:Y:S05]  /*2400*/  @P3 BRA `(.L_x_68) ;  /* 0x0000000000083947 */ /* 0x000fea0003800000 */
[----:B------:R-:W2:Y:S02]  /*2410*/  SYNCS.CCTL.IV [UR12+0xc000] ;  /* 0x00c00000ff0079b1 */ /* 0x000ea4000800000c */
[----:B--2---:R-:W2:Y:S02]  /*2420*/  SYNCS.CCTL.IV [UR12+0xc020] ;  /* 0x00c02000ff0079b1 */ /* 0x004ea4000800000c */
.L_x_68:
[----:B------:R-:W-:Y:S05]  /*2430*/  BSYNC.RECONVERGENT B4 ;  /* 0x0000000000047941 */ /* 0x000fea0003800200 */
.L_x_67:
[----:B--2---:R-:W-:Y:S06]  /*2440*/  BAR.SYNC.DEFER_BLOCKING 0x0 ;  /* 0x0000000000007b1d */ /* 0x004fec0000010000 */
[----:B------:R-:W-:Y:S04]  /*2450*/  BSSY.RECONVERGENT B4, `(.L_x_69) ;  /* 0x0000004000047945 */ /* 0x000fe80003800200 */
[----:B------:R-:W-:Y:S05]  /*2460*/  @P3 BRA `(.L_x_70) ;  /* 0x0000000000083947 */ /* 0x000fea0003800000 */
[----:B------:R-:W2:Y:S02]  /*2470*/  SYNCS.CCTL.IV [UR12+0xc008] ;  /* 0x00c00800ff0079b1 */ /* 0x000ea4000800000c */
[----:B--2---:R-:W2:Y:S02]  /*2480*/  SYNCS.CCTL.IV [UR12+0xc028] ;  /* 0x00c02800ff0079b1 */ /* 0x004ea4000800000c */
.L_x_70:
[----:B------:R-:W-:Y:S05]  /*2490*/  BSYNC.RECONVERGENT B4 ;  /* 0x0000000000047941 */ /* 0x000fea0003800200 */
.L_x_69:
[----:B--2---:R-:W-:Y:S06]  /*24a0*/  BAR.SYNC.DEFER_BLOCKING 0x0 ;  /* 0x0000000000007b1d */ /* 0x004fec0000010000 */
[----:B------:R-:W-:Y:S04]  /*24b0*/  BSSY.RECONVERGENT B4, `(.L_x_71) ;  /* 0x0000004000047945 */ /* 0x000fe80003800200 */
[----:B------:R-:W-:Y:S05]  /*24c0*/  @P3 BRA `(.L_x_72) ;  /* 0x0000000000083947 */ /* 0x000fea0003800000 */
[----:B------:R-:W2:Y:S02]  /*24d0*/  SYNCS.CCTL.IV [UR12+0xc010] ;  /* 0x00c01000ff0079b1 */ /* 0x000ea4000800000c */
[----:B--2---:R-:W2:Y:S02]  /*24e0*/  SYNCS.CCTL.IV [UR12+0xc030] ;  /* 0x00c03000ff0079b1 */ /* 0x004ea4000800000c */
.L_x_72:
[----:B------:R-:W-:Y:S05]  /*24f0*/  BSYNC.RECONVERGENT B4 ;  /* 0x0000000000047941 */ /* 0x000fea0003800200 */
.L_x_71:
[----:B--2---:R-:W-:Y:S06]  /*2500*/  BAR.SYNC.DEFER_BLOCKING 0x0 ;  /* 0x0000000000007b1d */ /* 0x004fec0000010000 */
[----:B------:R-:W-:Y:S04]  /*2510*/  BSSY.RECONVERGENT B4, `(.L_x_73) ;  /* 0x0000004000047945 */ /* 0x000fe80003800200 */
[----:B------:R-:W-:Y:S05]  /*2520*/  @P3 BRA `(.L_x_74) ;  /* 0x0000000000083947 */ /* 0x000fea0003800000 */
[----:B------:R-:W2:Y:S02]  /*2530*/  SYNCS.CCTL.IV [UR12+0xc018] ;  /* 0x00c01800ff0079b1 */ /* 0x000ea4000800000c */
[----:B--2---:R-:W2:Y:S02]  /*2540*/  SYNCS.CCTL.IV [UR12+0xc038] ;  /* 0x00c03800ff0079b1 */ /* 0x004ea4000800000c */
.L_x_74:
[----:B------:R-:W-:Y:S05]  /*2550*/  BSYNC.RECONVERGENT B4 ;  /* 0x0000000000047941 */ /* 0x000fea0003800200 */
.L_x_73:
[----:B------:R-:W-:Y:S01]  /*2560*/  USHF.L.U32 UR4, UR13, 0x15, URZ ;  /* 0x000000150d047899 */ /* 0x000fe200080006ff */
[C---:B------:R-:W-:Y:S01]  /*2570*/  IMAD.SHL.U32 R4, R0.reuse, 0x80, RZ ;  /* 0x0000008000047824 */ /* 0x040fe200078e00ff */
[----:B------:R-:W-:Y:S01]  /*2580*/  ELECT P0, URZ, PT ;  /* 0x0000000000ff782f */ /* 0x000fe20003800000 */
[C---:B------:R-:W-:Y:S01]  /*2590*/  IMAD.SHL.U32 R2, R0.reuse, 0x40, RZ ;  /* 0x0000004000027824 */ /* 0x040fe200078e00ff */
[----:B------:R-:W-:Y:S01]  /*25a0*/  ULOP3.LUT UR4, UR4, 0x600000, URZ, 0xc0, !UPT ;  /* 0x0060000004047892 */ /* 0x000fe2000f8ec0ff */
[----:B-----5:R-:W-:Y:S01]  /*25b0*/  IMAD.SHL.U32 R3, R0, 0x10, RZ ;  /* 0x0000001000037824 */ /* 0x020fe200078e00ff */
[----:B------:R-:W-:Y:S01]  /*25c0*/  LOP3.LUT R5, R4, 0x780, RZ, 0xc0, !PT ;  /* 0x0000078004057812 */ /* 0x000fe200078ec0ff */
[----:B------:R-:W-:Y:S01]  /*25d0*/  IMAD.SHL.U32 R0, R0, 0x200, RZ ;  /* 0x0000020000007824 */ /* 0x000fe200078e00ff */
[----:B------:R-:W-:Y:S01]  /*25e0*/  LOP3.LUT R2, R2, 0x1800, RZ, 0xc0, !PT ;  /* 0x0000180002027812 */ /* 0x000fe200078ec0ff */
[----:B------:R-:W-:Y:S01]  /*25f0*/  UIADD3 UR4, UPT, UPT, UR24, UR4, URZ ;  /* 0x0000000418047290 */ /* 0x000fe2000fffe0ff */
[----:B------:R-:W-:Y:S01]  /*2600*/  ISETP.LT.U32.AND P0, PT, R68, 0x40, P0 ;  /* 0x000000404400780c */ /* 0x000fe20000701070 */
[----:B------:R-:W-:Y:S01]  /*2610*/  ULOP3.LUT UR13, UR13, 0x1, URZ, 0xc0, !UPT ;  /* 0x000000010d0d7892 */ /* 0x000fe2000f8ec0ff */
[----:B------:R-:W-:Y:S01]  /*2620*/  LOP3.LUT R5, R5, 0x2000, R0, 0xf8, !PT ;  /* 0x0000200005057812 */ /* 0x000fe200078ef800 */
[----:B------:R-:W-:Y:S01]  /*2630*/  UMOV UR6, UR11 ;  /* 0x0000000b00067c82 */ /* 0x000fe20008000000 */
[----:B------:R-:W-:Y:S01]  /*2640*/  LOP3.LUT R2, R2, 0x70, R3, 0xf8, !PT ;  /* 0x0000007002027812 */ /* 0x000fe200078ef803 */
[----:B------:R-:W-:-:S03]  /*2650*/  ULEA UR5, UR13, UR16, 0x6 ;  /* 0x000000100d057291 */ /* 0x000fc6000f8e30ff */
[----:B------:R-:W-:Y:S02]  /*2660*/  LOP3.LUT R0, R5, R2, RZ, 0xfc, !PT ;  /* 0x0000000205007212 */ /* 0x000fe400078efcff */
[----:B------:R-:W-:Y:S01]  /*2670*/  LDTM.16dp32bit_t0_t15.x64 R4, tmem[UR4] ;  /* 0x00000004000479ee */ /* 0x000fe20008b00000 */
[----:B------:R-:W3:Y:S01]  /*2680*/  LDTM.16dp32bit_t16_t31.x64 R4, tmem[UR4+0x40] ;  /* 0x00004004000479ee */ /* 0x000ee20008b20000 */
[----:B------:R-:W-:Y:S01]  /*2690*/  NOP ;  /* 0x0000000000007918 */ /* 0x000fe20000000000 */
[C---:B------:R-:W-:Y:S01]  /*26a0*/  LOP3.LUT R2, R0.reuse, 0x10, RZ, 0x3c, !PT ;  /* 0x0000001000027812 */ /* 0x040fe200078e3cff */
[----:B------:R-:W-:Y:S01]  /*26b0*/  ULEA UR4, UR13, UR12, 0xd ;  /* 0x0000000c0d047291 */ /* 0x000fe2000f8e68ff */
[----:B------:R-:W-:Y:S01]  /*26c0*/  LOP3.LUT R3, R0, 0x20, RZ, 0x3c, !PT ;  /* 0x0000002000037812 */ /* 0x000fe200078e3cff */
[----:B---3--:R-:W-:Y:S01]  /*26d0*/  VOTEU.ANY UP1, P0 ;  /* 0x0000000000ff7886 */ /* 0x008fe20000020100 */
[----:B------:R-:W-:Y:S01]  /*26e0*/  VOTEU.ANY UP0, P0 ;  /* 0x0000000000ff7886 */ /* 0x000fe20000000100 */
[----:B------:R-:W-:-:S02]  /*26f0*/  F2FP.BF16.F32.PACK_AB R4, R5, R4 ;  /* 0x000000040504723e */ /* 0x000fc400000010ff */
[----:B------:R-:W-:Y:S02]  /*2700*/  F2FP.BF16.F32.PACK_AB R5, R7, R6 ;  /* 0x000000060705723e */ /* 0x000fe400000010ff */
[----:B------:R-:W-:Y:S02]  /*2710*/  F2FP.BF16.F32.PACK_AB R12, R13, R12 ;  /* 0x0000000c0d0c723e */ /* 0x000fe400000010ff */
[----:B------:R-:W-:Y:S02]  /*2720*/  F2FP.BF16.F32.PACK_AB R6, R9, R8 ;  /* 0x000000080906723e */ /* 0x000fe400000010ff */
[----:B------:R-:W-:Y:S02]  /*2730*/  F2FP.BF16.F32.PACK_AB R7, R11, R10 ;  /* 0x0000000a0b07723e */ /* 0x000fe400000010ff */
[----:B------:R-:W-:Y:S02]  /*2740*/  F2FP.BF16.F32.PACK_AB R13, R15, R14 ;  /* 0x0000000e0f0d723e */ /* 0x000fe400000010ff */
[----:B------:R-:W-:Y:S01]  /*2750*/  F2FP.BF16.F32.PACK_AB R20, R21, R20 ;  /* 0x000000141514723e */ /* 0x000fe200000010ff */
[----:B--2---:R2:W-:Y:S01]  /*2760*/  STS.128 [R0+UR12], R4 ;  /* 0x0000000400007988 */ /* 0x0045e20008000c0c */
[----:B------:R-:W-:-:S02]  /*2770*/  F2FP.BF16.F32.PACK_AB R14, R17, R16 ;  /* 0x00000010110e723e */ /* 0x000fc400000010ff */
[----:B------:R-:W-:Y:S02]  /*2780*/  F2FP.BF16.F32.PACK_AB R15, R19, R18 ;  /* 0x00000012130f723e */ /* 0x000fe400000010ff */
[----:B------:R-:W-:Y:S02]  /*2790*/  F2FP.BF16.F32.PACK_AB R21, R23, R22 ;  /* 0x000000161715723e */ /* 0x000fe400000010ff */
[----:B------:R-:W-:Y:S01]  /*27a0*/  F2FP.BF16.F32.PACK_AB R28, R29, R28 ;  /* 0x0000001c1d1c723e */ /* 0x000fe200000010ff */
[----:B------:R2:W-:Y:S01]  /*27b0*/  STS.128 [R2+UR12], R12 ;  /* 0x0000000c02007988 */ /* 0x0005e20008000c0c */
[----:B------:R-:W-:Y:S02]  /*27c0*/  F2FP.BF16.F32.PACK_AB R22, R25, R24 ;  /* 0x000000181916723e */ /* 0x000fe400000010ff */
[----:B------:R-:W-:Y:S02]  /*27d0*/  F2FP.BF16.F32.PACK_AB R23, R27, R26 ;  /* 0x0000001a1b17723e */ /* 0x000fe400000010ff */
[----:B------:R-:W-:-:S02]  /*27e0*/  F2FP.BF16.F32.PACK_AB R29, R31, R30 ;  /* 0x0000001e1f1d723e */ /* 0x000fc400000010ff */
[----:B------:R-:W-:Y:S01]  /*27f0*/  F2FP.BF16.F32.PACK_AB R36, R37, R36 ;  /* 0x000000242524723e */ /* 0x000fe200000010ff */
[----:B------:R2:W-:Y:S01]  /*2800*/  STS.128 [R3+UR12], R20 ;  /* 0x0000001403007988 */ /* 0x0005e20008000c0c */
[----:B------:R-:W-:Y:S02]  /*2810*/  F2FP.BF16.F32.PACK_AB R30, R33, R32 ;  /* 0x00000020211e723e */ /* 0x000fe400000010ff */
[----:B------:R-:W-:Y:S02]  /*2820*/  F2FP.BF16.F32.PACK_AB R31, R35, R34 ;  /* 0x00000022231f723e */ /* 0x000fe400000010ff */
[----:B------:R-:W-:Y:S02]  /*2830*/  F2FP.BF16.F32.PACK_AB R37, R39, R38 ;  /* 0x000000262725723e */ /* 0x000fe400000010ff */
[----:B------:R-:W-:Y:S02]  /*2840*/  F2FP.BF16.F32.PACK_AB R44, R45, R44 ;  /* 0x0000002c2d2c723e */ /* 0x000fe400000010ff */
[----:B------:R-:W-:-:S02]  /*2850*/  LOP3.LUT R8, R0, 0x30, RZ, 0x3c, !PT ;  /* 0x0000003000087812 */ /* 0x000fc400078e3cff */
[----:B------:R-:W-:Y:S02]  /*2860*/  F2FP.BF16.F32.PACK_AB R38, R41, R40 ;  /* 0x000000282926723e */ /* 0x000fe400000010ff */
[----:B------:R-:W-:Y:S01]  /*2870*/  F2FP.BF16.F32.PACK_AB R39, R43, R42 ;  /* 0x0000002a2b27723e */ /* 0x000fe200000010ff */
[----:B------:R2:W-:Y:S01]  /*2880*/  STS.128 [R8+UR12], R28 ;  /* 0x0000001c08007988 */ /* 0x0005e20008000c0c */
[----:B------:R-:W-:Y:S02]  /*2890*/  F2FP.BF16.F32.PACK_AB R45, R47, R46 ;  /* 0x0000002e2f2d723e */ /* 0x000fe400000010ff */
[----:B------:R-:W-:Y:S02]  /*28a0*/  F2FP.BF16.F32.PACK_AB R52, R53, R52 ;  /* 0x000000343534723e */ /* 0x000fe400000010ff */
[----:B------:R-:W-:Y:S02]  /*28b0*/  LOP3.LUT R9, R0, 0x40, RZ, 0x3c, !PT ;  /* 0x0000004000097812 */ /* 0x000fe400078e3cff */
[----:B------:R-:W-:-:S02]  /*28c0*/  F2FP.BF16.F32.PACK_AB R46, R49, R48 ;  /* 0x00000030312e723e */ /* 0x000fc400000010ff */
[----:B------:R-:W-:Y:S01]  /*28d0*/  F2FP.BF16.F32.PACK_AB R47, R51, R50 ;  /* 0x00000032332f723e */ /* 0x000fe200000010ff */
[----:B------:R2:W-:Y:S01]  /*28e0*/  STS.128 [R9+UR12], R36 ;  /* 0x0000002409007988 */ /* 0x0005e20008000c0c */
[----:B------:R-:W-:Y:S02]  /*28f0*/  F2FP.BF16.F32.PACK_AB R53, R55, R54 ;  /* 0x000000363735723e */ /* 0x000fe400000010ff */
[----:B------:R-:W-:Y:S02]  /*2900*/  F2FP.BF16.F32.PACK_AB R60, R61, R60 ;  /* 0x0000003c3d3c723e */ /* 0x000fe400000010ff */
[----:B------:R-:W-:Y:S02]  /*2910*/  LOP3.LUT R10, R0, 0x50, RZ, 0x3c, !PT ;  /* 0x00000050000a7812 */ /* 0x000fe400078e3cff */
[----:B------:R-:W-:Y:S02]  /*2920*/  F2FP.BF16.F32.PACK_AB R54, R57, R56 ;  /* 0x000000383936723e */ /* 0x000fe400000010ff */
[----:B------:R-:W-:Y:S01]  /*2930*/  F2FP.BF16.F32.PACK_AB R55, R59, R58 ;  /* 0x0000003a3b37723e */ /* 0x000fe200000010ff */
[----:B------:R2:W-:Y:S01]  /*2940*/  STS.128 [R10+UR12], R44 ;  /* 0x0000002c0a007988 */ /* 0x0005e20008000c0c */
[----:B------:R-:W-:-:S02]  /*2950*/  F2FP.BF16.F32.PACK_AB R61, R63, R62 ;  /* 0x0000003e3f3d723e */ /* 0x000fc400000010ff */
[C---:B------:R-:W-:Y:S02]  /*2960*/  LOP3.LUT R11, R0.reuse, 0x60, RZ, 0x3c, !PT ;  /* 0x00000060000b7812 */ /* 0x040fe400078e3cff */
[----:B------:R-:W-:Y:S02]  /*2970*/  F2FP.BF16.F32.PACK_AB R62, R65, R64 ;  /* 0x00000040413e723e */ /* 0x000fe400000010ff */
[----:B------:R-:W-:Y:S01]  /*2980*/  F2FP.BF16.F32.PACK_AB R63, R67, R66 ;  /* 0x00000042433f723e */ /* 0x000fe200000010ff */
[----:B------:R2:W-:Y:S01]  /*2990*/  STS.128 [R11+UR12], R52 ;  /* 0x000000340b007988 */ /* 0x0005e20008000c0c */
[----:B------:R-:W-:-:S05]  /*29a0*/  LOP3.LUT R16, R0, 0x70, RZ, 0x3c, !PT ;  /* 0x0000007000107812 */ /* 0x000fca00078e3cff */
[----:B------:R2:W-:Y:S01]  /*29b0*/  STS.128 [R16+UR12], R60 ;  /* 0x0000003c10007988 */ /* 0x0005e20008000c0c */
[----:B------:R3:W-:Y:S06]  /*29c0*/  MEMBAR.ALL.CTA ;  /* 0x0000000000007992 */ /* 0x0007ec0000008000 */
[----:B---3--:R-:W3:Y:S02]  /*29d0*/  FENCE.VIEW.ASYNC.S ;  /* 0x00000000000073c6 */ /* 0x008ee40000000000 */
[----:B---3--:R-:W-:Y:S06]  /*29e0*/  BAR.SYNC.DEFER_BLOCKING 0x0 ;  /* 0x0000000000007b1d */ /* 0x008fec0000010000 */
[----:B------:R2:W-:Y:S01]  /*29f0*/  @UP1 UTMASTG.2D [UR4], [UR14] ;  /* 0x000000040e0013b5 */ /* 0x0005e20008008000 */
[----:B------:R0:W-:Y:S01]  /*2a00*/  UTMACMDFLUSH ;  /* 0x00000000000079b7 */ /* 0x0001e20000000000 */
[----:B------:R-:W-:-:S04]  /*2a10*/  DEPBAR.LE SB0, 0x0 ;  /* 0x000080000000791a */ /* 0x000fc80000000000 */
[----:B------:R-:W-:Y:S08]  /*2a20*/  BAR.SYNC.DEFER_BLOCKING 0x0 ;  /* 0x0000000000007b1d */ /* 0x000ff00000010000 */
[----:B------:R-:W-:Y:S06]  /*2a30*/  BAR.SYNC.DEFER_BLOCKING 0x0 ;  /* 0x0000000000007b1d */ /* 0x000fec0000010000 */
[----:B--2---:R-:W-:Y:S05]  /*2a40*/  @P2 BRA `(.L_x_75) ;  /* 0x0000000000a02947 */ /* 0x004fea0003800000 */
[----:B------:R-:W2:Y:S01]  /*2a50*/  S2UR UR5, SR_CgaCtaId ;  /* 0x00000000000579c3 */ /* 0x000ea20000008800 */
[----:B------:R-:W-:Y:S01]  /*2a60*/  NOP ;  /* 0x0000000000007918 */ /* 0x000fe20000000000 */
[----:B------:R-:W-:Y:S01]  /*2a70*/  UMOV UR4, 0x50 ;  /* 0x0000005000047882 */ /* 0x000fe20000000000 */
[----:B------:R-:W-:Y:S02]  /*2a80*/  IMAD.U32 R0, RZ, RZ, UR24 ;  /* 0x00000018ff007e24 */ /* 0x000fe4000f8e00ff */
[----:B------:R-:W-:Y:S02]  /*2a90*/  IMAD.MOV.U32 R3, RZ, RZ, 0xf ;  /* 0x0000000fff037424 */ /* 0x000fe400078e00ff */
[----:B------:R-:W-:Y:S01]  /*2aa0*/  IMAD.MOV.U32 R7, RZ, RZ, 0x1 ;  /* 0x00000001ff077424 */ /* 0x000fe200078e00ff */
[----:B------:R-:W-:-:S04]  /*2ab0*/  LOP3.LUT R0, R0, 0xffff, RZ, 0xc0, !PT ;  /* 0x0000ffff00007812 */ /* 0x000fc800078ec0ff */
[----:B------:R-:W-:-:S05]  /*2ac0*/  SHF.R.U32.HI R0, RZ, 0x5, R0 ;  /* 0x00000005ff007819 */ /* 0x000fca0000011600 */
[----:B------:R-:W-:Y:S01]  /*2ad0*/  VIADD R2, R0, 0x10 ;  /* 0x0000001000027836 */ /* 0x000fe20000000000 */
[----:B------:R-:W-:Y:S01]  /*2ae0*/  SHF.L.U32 R0, R3, R0, RZ ;  /* 0x0000000003007219 */ /* 0x000fe200000006ff */
[----:B--2---:R-:W-:-:S03]  /*2af0*/  ULEA UR6, UR5, UR4, 0x18 ;  /* 0x0000000405067291 */ /* 0x004fc6000f8ec0ff */
[----:B------:R-:W-:-:S04]  /*2b00*/  SHF.L.U32 R3, R7, R2, RZ ;  /* 0x0000000207037219 */ /* 0x000fc800000006ff */
[----:B------:R-:W-:Y:S02]  /*2b10*/  LOP3.LUT R0, R3, R0, RZ, 0xfc, !PT ;  /* 0x0000000003007212 */ /* 0x000fe400078efcff */
[----:B------:R-:W2:Y:S02]  /*2b20*/  LDS R5, [UR6] ;  /* 0x00000006ff057984 */ /* 0x000ea40008000800 */
[C---:B------:R-:W-:Y:S02]  /*2b30*/  LOP3.LUT R2, R0.reuse, 0xffff, RZ, 0xc0, !PT ;  /* 0x0000ffff00027812 */ /* 0x040fe400078ec0ff */
[----:B--2---:R-:W-:-:S04]  /*2b40*/  LOP3.LUT R3, R0, 0xffff, R5, 0x80, !PT ;  /* 0x0000ffff00037812 */ /* 0x004fc800078e8005 */
[----:B------:R-:W-:-:S13]  /*2b50*/  ISETP.NE.AND P0, PT, R3, R2, PT ;  /* 0x000000020300720c */ /* 0x000fda0003f05270 */
[----:B------:R-:W-:Y:S05]  /*2b60*/  @P0 BRA `(.L_x_76) ;  /* 0x0000000000500947 */ /* 0x000fea0003800000 */
[----:B------:R-:W-:Y:S02]  /*2b70*/  SHF.R.U32.HI R5, RZ, 0x10, R5 ;  /* 0x00000010ff057819 */ /* 0x000fe40000011605 */
[----:B------:R-:W-:-:S04]  /*2b80*/  SHF.R.U32.HI R2, RZ, 0x10, R0 ;  /* 0x00000010ff027819 */ /* 0x000fc80000011600 */
[----:B------:R-:W-:-:S04]  /*2b90*/  LOP3.LUT R5, R5, R2, RZ, 0xc0, !PT ;  /* 0x0000000205057212 */ /* 0x000fc800078ec0ff */
[----:B------:R-:W-:-:S13]  /*2ba0*/  ISETP.NE.AND P0, PT, R5, R2, PT ;  /* 0x000000020500720c */ /* 0x000fda0003f05270 */
[----:B------:R-:W-:Y:S05]  /*2bb0*/  @P0 BRA `(.L_x_77) ;  /* 0x0000000000300947 */ /* 0x000fea0003800000 */
[----:B------:R-:W-:Y:S01]  /*2bc0*/  R2UR UR4, R0 ;  /* 0x00000000000472ca */ /* 0x000fe200000e0000 */
[----:B------:R-:W-:Y:S01]  /*2bd0*/  VOTEU.ANY UR5, UPT, PT ;  /* 0x0000000000057886 */ /* 0x000fe200038e0100 */
[----:B------:R-:W2:Y:S01]  /*2be0*/  S2R R0, SR_LANEID ;  /* 0x0000000000007919 */ /* 0x000ea20000000000 */
[----:B------:R-:W-:-:S10]  /*2bf0*/  UFLO.U32 UR5, UR5 ;  /* 0x00000005000572bd */ /* 0x000fd400080e0000 */
[----:B------:R-:W-:-:S06]  /*2c00*/  ULOP3.LUT UR4, URZ, UR4, URZ, 0x33, !UPT ;  /* 0x00000004ff047292 */ /* 0x000fcc000f8e33ff */
[----:B------:R-:W-:-:S04]  /*2c10*/  IMAD.U32 R2, RZ, RZ, UR4 ;  /* 0x00000004ff027e24 */ /* 0x000fc8000f8e00ff */
[----:B------:R-:W3:Y:S02]  /*2c20*/  REDUX UR7, R2 ;  /* 0x00000000020773c4 */ /* 0x000ee40000000000 */
[----:B------:R4:W-:Y:S01]  /*2c30*/  UTCATOMSWS.AND URZ, UR4 ;  /* 0x0000000400ff79e3 */ /* 0x0009e20008000000 */
[----:B--2---:R-:W-:Y:S01]  /*2c40*/  ISETP.EQ.U32.AND P0, PT, R0, UR5, PT ;  /* 0x0000000500007c0c */ /* 0x004fe2000bf02070 */
[----:B---3--:R-:W-:-:S12]  /*2c50*/  IMAD.U32 R0, RZ, RZ, UR7 ;  /* 0x00000007ff007e24 */ /* 0x008fd8000f8e00ff */
[----:B------:R4:W-:Y:S01]  /*2c60*/  @P0 ATOMS.AND RZ, [UR6], R0 ;  /* 0x00000000ffff098c */ /* 0x0009e2000a800006 */
[----:B------:R-:W-:Y:S05]  /*2c70*/  BRA `(.L_x_75) ;  /* 0x0000000000147947 */ /* 0x000fea0003800000 */
.L_x_77:
[----:B------:R-:W-:-:S07]  /*2c80*/  MOV R2, 0x2ca0 ;  /* 0x00002ca000027802 */ /* 0x000fce0000000f00 */
[----:B-1----:R-:W-:Y:S05]  /*2c90*/  CALL.REL.NOINC `($__internal_0_$__cuda_sm10x_tcgen05_guardrail_trap_col_being_dealloced_not_returned_by_alloc) ;  /* 0x0000000000447944 */ /* 0x002fea0003c00000 */
[----:B------:R-:W-:Y:S05]  /*2ca0*/  BRA `(.L_x_75) ;  /* 0x0000000000087947 */ /* 0x000fea0003800000 */
.L_x_76:
[----:B------:R-:W-:-:S07]  /*2cb0*/  MOV R2, 0x2cd0 ;  /* 0x00002cd000027802 */ /* 0x000fce0000000f00 */
[----:B-1----:R-:W-:Y:S05]  /*2cc0*/  CALL.REL.NOINC `($__internal_2_$__cuda_sm10x_tcgen05_guardrail_trap_unallocated_columns_being_dealloced) ;  /* 0x0000000000507944 */ /* 0x002fea0003c00000 */
.L_x_75:
[----:B------:R-:W-:Y:S01]  /*2cd0*/  NOP ;  /* 0x0000000000007918 */ /* 0x000fe20000000000 */
[----:B----4-:R-:W-:Y:S05]  /*2ce0*/  EXIT ;  /* 0x000000000000794d */ /* 0x010fea0003800000 */
.L_x_60:
[----:B------:R-:W2:Y:S02]  /*2cf0*/  SYNCS.PHASECHK.TRANS64.TRYWAIT P0, [UR12+0xc000], RZ ;  /* 0x00c000ffff0075a7 */ /* 0x000ea4000800110c */
[----:B--2---:R-:W-:Y:S05]  /*2d00*/  @!P0 BRA `(.L_x_60) ;  /* 0xfffffffc00f88947 */ /* 0x004fea000383ffff */
[----:B------:R-:W-:Y:S05]  /*2d10*/  BRA `(.L_x_78) ;  /* 0xffffffec00f07947 */ /* 0x000fea000383ffff */
.L_x_62:
[----:B------:R-:W2:Y:S02]  /*2d20*/  SYNCS.PHASECHK.TRANS64.TRYWAIT P1, [UR12+0xc020], RZ ;  /* 0x00c020ffff0075a7 */ /* 0x000ea4000802110c */
[----:B--2---:R-:W-:Y:S05]  /*2d30*/  @!P1 BRA `(.L_x_62) ;  /* 0xfffffffc00f89947 */ /* 0x004fea000383ffff */
[----:B------:R-:W-:Y:S05]  /*2d40*/  BRA `(.L_x_79) ;  /* 0xfffffff000707947 */ /* 0x000fea000383ffff */
.L_x_63:
[----:B------:R-:W3:Y:S02]  /*2d50*/  SYNCS.PHASECHK.TRANS64.TRYWAIT P0, [UR18+0xc000], R3 ;  /* 0x00c00003ff0075a7 */ /* 0x000ee40008001112 */
[----:B---3--:R-:W-:Y:S05]  /*2d60*/  @!P0 BRA `(.L_x_63) ;  /* 0xfffffffc00f88947 */ /* 0x008fea000383ffff */
[----:B------:R-:W-:Y:S05]  /*2d70*/  BRA `(.L_x_80) ;  /* 0xfffffff000f87947 */ /* 0x000fea000383ffff */
.L_x_65:
[----:B------:R-:W3:Y:S02]  /*2d80*/  SYNCS.PHASECHK.TRANS64.TRYWAIT P0, [UR18+0xc020], R3 ;  /* 0x00c02003ff0075a7 */ /* 0x000ee40008001112 */
[----:B---3--:R-:W-:Y:S05]  /*2d90*/  @!P0 BRA `(.L_x_65) ;  /* 0xfffffffc00f88947 */ /* 0x008fea000383ffff */
[----:B------:R-:W-:Y:S05]  /*2da0*/  BRA `(.L_x_81) ;  /* 0xfffffff4006c7947 */ /* 0x000fea000383ffff */
        .weak           $__internal_0_$__cuda_sm10x_tcgen05_guardrail_trap_col_being_dealloced_not_returned_by_alloc
        .type           $__internal_0_$__cuda_sm10x_tcgen05_guardrail_trap_col_being_dealloced_not_returned_by_alloc,@function
        .size           $__internal_0_$__cuda_sm10x_tcgen05_guardrail_trap_col_being_dealloced_not_returned_by_alloc,($__internal_1_$__cuda_sm10x_tcgen05_guardrail_trap_phase_invalid_during_alloc - $__internal_0_$__cuda_sm10x_tcgen05_guardrail_trap_col_being_dealloced_not_returned_by_alloc)
$__internal_0_$__cuda_sm10x_tcgen05_guardrail_trap_col_being_dealloced_not_returned_by_alloc:
[----:B------:R-:W-:Y:S05]  /*2db0*/  BPT.TRAP 0x1 ;  /* 0x000000040000795c */ /* 0x000fea0000300000 */
[----:B------:R-:W-:-:S04]  /*2dc0*/  IMAD.MOV.U32 R3, RZ, RZ, 0x0 ;  /* 0x00000000ff037424 */ /* 0x000fc800078e00ff */
[----:B------:R-:W-:Y:S05]  /*2dd0*/  RET.REL.NODEC R2 `(gluon_tcgen05) ;  /* 0xffffffd002887950 */ /* 0x000fea0003c3ffff */
        .weak           $__internal_1_$__cuda_sm10x_tcgen05_guardrail_trap_phase_invalid_during_alloc
        .type           $__internal_1_$__cuda_sm10x_tcgen05_guardrail_trap_phase_invalid_during_alloc,@function
        .size           $__internal_1_$__cuda_sm10x_tcgen05_guardrail_trap_phase_invalid_during_alloc,($__internal_2_$__cuda_sm10x_tcgen05_guardrail_trap_unallocated_columns_being_dealloced - $__internal_1_$__cuda_sm10x_tcgen05_guardrail_trap_phase_invalid_during_alloc)
$__internal_1_$__cuda_sm10x_tcgen05_guardrail_trap_phase_invalid_during_alloc:
[----:B------:R-:W-:Y:S05]  /*2de0*/  BPT.TRAP 0x1 ;  /* 0x000000040000795c */ /* 0x000fea0000300000 */
[----:B------:R-:W-:-:S04]  /*2df0*/  IMAD.MOV.U32 R3, RZ, RZ, 0x0 ;  /* 0x00000000ff037424 */ /* 0x000fc800078e00ff */
[----:B------:R-:W-:Y:S05]  /*2e00*/  RET.REL.NODEC R2 `(gluon_tcgen05) ;  /* 0xffffffd0027c7950 */ /* 0x000fea0003c3ffff */
        .weak           $__internal_2_$__cuda_sm10x_tcgen05_guardrail_trap_unallocated_columns_being_dealloced
        .type           $__internal_2_$__cuda_sm10x_tcgen05_guardrail_trap_unallocated_columns_being_dealloced,@function
        .size           $__internal_2_$__cuda_sm10x_tcgen05_guardrail_trap_unallocated_columns_being_dealloced,(.L_x_85 - $__internal_2_$__cuda_sm10x_tcgen05_guardrail_trap_unallocated_columns_being_dealloced)
$__internal_2_$__cuda_sm10x_tcgen05_guardrail_trap_unallocated_columns_being_dealloced:
[----:B------:R-:W-:Y:S05]  /*2e10*/  BPT.TRAP 0x1 ;  /* 0x000000040000795c */ /* 0x000fea0000300000 */
[----:B------:R-:W-:-:S04]  /*2e20*/  IMAD.MOV.U32 R3, RZ, RZ, 0x0 ;  /* 0x00000000ff037424 */ /* 0x000fc800078e00ff */
[----:B------:R-:W-:Y:S05]  /*2e30*/  RET.REL.NODEC R2 `(gluon_tcgen05) ;  /* 0xffffffd002707950 */ /* 0x000fea0003c3ffff */
.L_x_82:
[----:B------:R-:W-:-:S00]  /*2e40*/  BRA `(.L_x_82) ;  /* 0xfffffffc00fc7947 */ /* 0x000fc0000383ffff */
[----:B------:R-:W-:-:S00]  /*2e50*/  NOP ;  /* 0x0000000000007918 */ /* 0x000fc00000000000 */
        /* <DEDUP_REMOVED lines=10> */
.L_x_85:


//--------------------- .nv.shared.gluon_tcgen05  --------------------------
	.section	.nv.shared.gluon_tcgen05,"aw",@nobits
	.sectionflags	@""
	.align	16
	.zero		1024


//--------------------- .nv.shared.reserved.0     --------------------------
	.section	.nv.shared.reserved.0,"aw",@nobits
	.align	8
	.weak		__nv_reservedSMEM_offset_0_alias
	.size		__nv_reservedSMEM_offset_0_alias, 0, 64
	.other		__nv_reservedSMEM_offset_0_alias,@"STO_CUDA_RESERVED_SHARED STV_DEFAULT"
__nv_reservedSMEM_offset_0_alias:
	.zero		0
.nv.shared.reserved.0:
	.zero		64
	.weak		__nv_reservedSMEM_allocation_phase
	.type		__nv_reservedSMEM_allocation_phase,@object
	.size		__nv_reservedSMEM_allocation_phase,(.L_0 - __nv_reservedSMEM_allocation_phase)
__nv_reservedSMEM_allocation_phase:
	.zero		1
.L_0:
	.zero		7
	.weak		__nv_reservedSMEM_devtool_atexit_pc
	.type		__nv_reservedSMEM_devtool_atexit_pc,@object
	.size		__nv_reservedSMEM_devtool_atexit_pc,(__nv_reservedSMEM_allocation_mask - __nv_reservedSMEM_devtool_atexit_pc)
__nv_reservedSMEM_devtool_atexit_pc:
	.zero		8
	.weak		__nv_reservedSMEM_allocation_mask
	.type		__nv_reservedSMEM_allocation_mask,@object
	.size		__nv_reservedSMEM_allocation_mask,(.L_2 - __nv_reservedSMEM_allocation_mask)
__nv_reservedSMEM_allocation_mask:
	.zero		4
.L_2:


//--------------------- .nv.constant0.gluon_tcgen05 --------------------------
	.section	.nv.constant0.gluon_tcgen05,"a",@progbits
	.sectionflags	@""
	.align	4
.nv.constant0.gluon_tcgen05:
	.zero		976


//--------------------- SYMBOLS --------------------------

	.type		.nv.reservedSmem.offset0,@object
	.size		.nv.reservedSmem.offset0,0x4
	.type		.nv.reservedSmem.cap,@object
	.size		.nv.reservedSmem.cap,0x4
